// auto-generated by cutlass_sweep.gemm — config: {"arch": "sm_90", "cluster_m": 2, "cluster_n": 1, "dtype": "e5m2", "stages": 0, "tile_k": 32, "tile_m": 128, "tile_n": 128}
#include "cutlass/cutlass.h"
#include "cutlass/gemm/collective/collective_builder.hpp"
#include "cutlass/gemm/device/gemm_universal_adapter.h"
#include "cutlass/gemm/kernel/gemm_universal.hpp"
#include "cutlass/epilogue/collective/collective_builder.hpp"

using ElemA = cutlass::float_e5m2_t;
using ElemB = cutlass::float_e5m2_t;
using ElemCD = cutlass::float_e5m2_t;
using Acc  = float;
using TileShape    = cute::Shape<cute::_128, cute::_128, cute::_32>;
using ClusterShape = cute::Shape<cute::_2, cute::_1, cute::_1>;

using CollectiveEpilogue = typename cutlass::epilogue::collective::CollectiveBuilder<
    cutlass::arch::Sm90, cutlass::arch::OpClassTensorOp,
    TileShape, ClusterShape,
    cutlass::epilogue::collective::EpilogueTileAuto,
    Acc, Acc,
    ElemCD, cutlass::layout::RowMajor, 128 / cutlass::sizeof_bits<ElemCD>::value,
    ElemCD, cutlass::layout::RowMajor, 128 / cutlass::sizeof_bits<ElemCD>::value,
    cutlass::epilogue::collective::EpilogueScheduleAuto
  >::CollectiveOp;

using CollectiveMainloop = typename cutlass::gemm::collective::CollectiveBuilder<
    cutlass::arch::Sm90, cutlass::arch::OpClassTensorOp,
    ElemA, cutlass::layout::RowMajor, 128 / cutlass::sizeof_bits<ElemA>::value,
    ElemB, cutlass::layout::ColumnMajor, 128 / cutlass::sizeof_bits<ElemB>::value,
    Acc,
    TileShape, ClusterShape,
    cutlass::gemm::collective::StageCountAutoCarveout<static_cast<int>(sizeof(typename CollectiveEpilogue::SharedStorage))>,
    cutlass::gemm::collective::KernelScheduleAuto
  >::CollectiveOp;

using GemmKernel = cutlass::gemm::kernel::GemmUniversal<
    cute::Shape<int,int,int,int>,
    CollectiveMainloop,
    CollectiveEpilogue
>;
using Gemm = cutlass::gemm::device::GemmUniversalAdapter<GemmKernel>;

// Force the device kernel symbol into the cubin without needing a host main.
auto* _anchor = &cutlass::device_kernel<GemmKernel>;


// ===== COMPILED SASS (sm_90a) =====

	.target	sm_90a

	.elftype	@"ET_EXEC"


//--------------------- .note.nv.tkinfo           --------------------------
	.section	.note.nv.tkinfo,"",@"SHT_NOTE"
	.sectionflags	@"SHF_NOTE_NV_TKINFO"
	.tkinfo
        /*0018*/ 	.word	0x00000002
        /*0030*/ 	.string	""
        /*0030*/ 	.string	"ptxas"
        /*0030*/ 	.string	"Cuda compilation tools, release 13.0, V13.0.88"
        /*0030*/ 	.string	"Build cuda_13.0.r13.0/compiler.36424714_0"
        /*0030*/ 	.string	"-arch sm_90a -m 64 "



//--------------------- .note.nv.cuinfo           --------------------------
	.section	.note.nv.cuinfo,"",@"SHT_NOTE"
	.sectionflags	@"SHF_NOTE_NV_CUINFO"
        /*0018*/ 	.short	0x0002
        /*001a*/ 	.short	0x005a
        /*001c*/ 	.short	0x0082
	.zero		2


//--------------------- .nv.info                  --------------------------
	.section	.nv.info,"",@"SHT_CUDA_INFO"
	.align	4


	//----- nvinfo : EIATTR_REGCOUNT
	.align		4
        /*0000*/ 	.byte	0x04, 0x2f
        /*0002*/ 	.short	(.L_12 - .L_11)
	.align		4
.L_11:
        /*0004*/ 	.word	index@(_ZN7cutlass13device_kernelINS_4gemm6kernel13GemmUniversalIN4cute5tupleIJiiiiEEENS1_10collective13CollectiveMmaINS1_37MainloopSm90TmaGmmaWarpSpecializedFP8ILi28ENS5_IJNS4_1CILi2EEENSA_ILi1EEESC_EEENS1_35KernelTmaWarpSpecializedCooperativeEEENS5_IJNSA_ILi128EEESG_NSA_ILi32EEEEEENS_12float_e5m2_tENS5_IJlSC_lEEESJ_SK_NS4_8TiledMMAINS4_8MMA_AtomIJNS4_4SM904GMMA31MMA_64x128x32_F32E5M2E5M2_SS_TNILNSO_7ScaleInE1ELSQ_1EEEEEENS4_6LayoutISD_NS5_IJSC_NSA_ILi0EEESU_EEEEENS5_IJNS4_10UnderscoreESX_SX_EEEEENS4_13SM90_TMA_LOADENS4_14ComposedLayoutINS4_7SwizzleILi1ELi4ELi3EEENS4_18smem_ptr_flag_bitsILi8EEENST_INS5_IJNSA_ILi8EEESH_EEENS5_IJSH_SC_EEEEEEEvNS4_8identityENS4_23SM90_TMA_LOAD_MULTICASTES1A_vS1B_EENS_8epilogue10collective6detail29Sm90TmaWarpSpecializedAdapterINS1F_15DefaultEpilogueISJ_SK_SK_NS1E_6thread17LinearCombinationISJ_Li1EffLNS1J_9ScaleType4KindE0ELNS_15FloatRoundStyleE2ESJ_EENS1_15EpilogueDefaultEEEEEvvEEEEvNT_6ParamsE)
        /*0008*/ 	.word	0x000000a8


	//----- nvinfo : EIATTR_FRAME_SIZE
	.align		4
.L_12:
        /*000c*/ 	.byte	0x04, 0x11
        /*000e*/ 	.short	(.L_14 - .L_13)
	.align		4
.L_13:
        /*0010*/ 	.word	index@(_ZN7cutlass13device_kernelINS_4gemm6kernel13GemmUniversalIN4cute5tupleIJiiiiEEENS1_10collective13CollectiveMmaINS1_37MainloopSm90TmaGmmaWarpSpecializedFP8ILi28ENS5_IJNS4_1CILi2EEENSA_ILi1EEESC_EEENS1_35KernelTmaWarpSpecializedCooperativeEEENS5_IJNSA_ILi128EEESG_NSA_ILi32EEEEEENS_12float_e5m2_tENS5_IJlSC_lEEESJ_SK_NS4_8TiledMMAINS4_8MMA_AtomIJNS4_4SM904GMMA31MMA_64x128x32_F32E5M2E5M2_SS_TNILNSO_7ScaleInE1ELSQ_1EEEEEENS4_6LayoutISD_NS5_IJSC_NSA_ILi0EEESU_EEEEENS5_IJNS4_10UnderscoreESX_SX_EEEEENS4_13SM90_TMA_LOADENS4_14ComposedLayoutINS4_7SwizzleILi1ELi4ELi3EEENS4_18smem_ptr_flag_bitsILi8EEENST_INS5_IJNSA_ILi8EEESH_EEENS5_IJSH_SC_EEEEEEEvNS4_8identityENS4_23SM90_TMA_LOAD_MULTICASTES1A_vS1B_EENS_8epilogue10collective6detail29Sm90TmaWarpSpecializedAdapterINS1F_15DefaultEpilogueISJ_SK_SK_NS1E_6thread17LinearCombinationISJ_Li1EffLNS1J_9ScaleType4KindE0ELNS_15FloatRoundStyleE2ESJ_EENS1_15EpilogueDefaultEEEEEvvEEEEvNT_6ParamsE)
        /*0014*/ 	.word	0x00000000


	//----- nvinfo : EIATTR_MIN_STACK_SIZE
	.align		4
.L_14:
        /*0018*/ 	.byte	0x04, 0x12
        /*001a*/ 	.short	(.L_16 - .L_15)
	.align		4
.L_15:
        /*001c*/ 	.word	index@(_ZN7cutlass13device_kernelINS_4gemm6kernel13GemmUniversalIN4cute5tupleIJiiiiEEENS1_10collective13CollectiveMmaINS1_37MainloopSm90TmaGmmaWarpSpecializedFP8ILi28ENS5_IJNS4_1CILi2EEENSA_ILi1EEESC_EEENS1_35KernelTmaWarpSpecializedCooperativeEEENS5_IJNSA_ILi128EEESG_NSA_ILi32EEEEEENS_12float_e5m2_tENS5_IJlSC_lEEESJ_SK_NS4_8TiledMMAINS4_8MMA_AtomIJNS4_4SM904GMMA31MMA_64x128x32_F32E5M2E5M2_SS_TNILNSO_7ScaleInE1ELSQ_1EEEEEENS4_6LayoutISD_NS5_IJSC_NSA_ILi0EEESU_EEEEENS5_IJNS4_10UnderscoreESX_SX_EEEEENS4_13SM90_TMA_LOADENS4_14ComposedLayoutINS4_7SwizzleILi1ELi4ELi3EEENS4_18smem_ptr_flag_bitsILi8EEENST_INS5_IJNSA_ILi8EEESH_EEENS5_IJSH_SC_EEEEEEEvNS4_8identityENS4_23SM90_TMA_LOAD_MULTICASTES1A_vS1B_EENS_8epilogue10collective6detail29Sm90TmaWarpSpecializedAdapterINS1F_15DefaultEpilogueISJ_SK_SK_NS1E_6thread17LinearCombinationISJ_Li1EffLNS1J_9ScaleType4KindE0ELNS_15FloatRoundStyleE2ESJ_EENS1_15EpilogueDefaultEEEEEvvEEEEvNT_6ParamsE)
        /*0020*/ 	.word	0x00000000
.L_16:


//--------------------- .nv.compat                --------------------------
	.section	.nv.compat,"",@"SHT_CUDA_COMPAT_INFO"
	.align	4
        /*0000*/ 	.byte	0x02, 0x09, 0x01, 0x00, 0x02, 0x02, 0x04, 0x00, 0x02, 0x05, 0x05, 0x00, 0x03, 0x07, 0x01, 0x01
        /*0010*/ 	.byte	0x02, 0x03, 0x01, 0x00, 0x02, 0x06, 0x01, 0x00, 0x04, 0x0b, 0x08, 0x00, 0x00, 0x00, 0x00, 0x00
        /*0020*/ 	.byte	0x00, 0x00, 0x00, 0x00


//--------------------- .nv.info._ZN7cutlass13device_kernelINS_4gemm6kernel13GemmUniversalIN4cute5tupleIJiiiiEEENS1_10collective13CollectiveMmaINS1_37MainloopSm90TmaGmmaWarpSpecializedFP8ILi28ENS5_IJNS4_1CILi2EEENSA_ILi1EEESC_EEENS1_35KernelTmaWarpSpecializedCooperativeEEENS5_IJNSA_ILi128EEESG_NSA_ILi32EEEEEENS_12float_e5m2_tENS5_IJlSC_lEEESJ_SK_NS4_8TiledMMAINS4_8MMA_AtomIJNS4_4SM904GMMA31MMA_64x128x32_F32E5M2E5M2_SS_TNILNSO_7ScaleInE1ELSQ_1EEEEEENS4_6LayoutISD_NS5_IJSC_NSA_ILi0EEESU_EEEEENS5_IJNS4_10UnderscoreESX_SX_EEEEENS4_13SM90_TMA_LOADENS4_14ComposedLayoutINS4_7SwizzleILi1ELi4ELi3EEENS4_18smem_ptr_flag_bitsILi8EEENST_INS5_IJNSA_ILi8EEESH_EEENS5_IJSH_SC_EEEEEEEvNS4_8identityENS4_23SM90_TMA_LOAD_MULTICASTES1A_vS1B_EENS_8epilogue10collective6detail29Sm90TmaWarpSpecializedAdapterINS1F_15DefaultEpilogueISJ_SK_SK_NS1E_6thread17LinearCombinationISJ_Li1EffLNS1J_9ScaleType4KindE0ELNS_15FloatRoundStyleE2ESJ_EENS1_15EpilogueDefaultEEEEEvvEEEEvNT_6ParamsE --------------------------
	.section	.nv.info._ZN7cutlass13device_kernelINS_4gemm6kernel13GemmUniversalIN4cute5tupleIJiiiiEEENS1_10collective13CollectiveMmaINS1_37MainloopSm90TmaGmmaWarpSpecializedFP8ILi28ENS5_IJNS4_1CILi2EEENSA_ILi1EEESC_EEENS1_35KernelTmaWarpSpecializedCooperativeEEENS5_IJNSA_ILi128EEESG_NSA_ILi32EEEEEENS_12float_e5m2_tENS5_IJlSC_lEEESJ_SK_NS4_8TiledMMAINS4_8MMA_AtomIJNS4_4SM904GMMA31MMA_64x128x32_F32E5M2E5M2_SS_TNILNSO_7ScaleInE1ELSQ_1EEEEEENS4_6LayoutISD_NS5_IJSC_NSA_ILi0EEESU_EEEEENS5_IJNS4_10UnderscoreESX_SX_EEEEENS4_13SM90_TMA_LOADENS4_14ComposedLayoutINS4_7SwizzleILi1ELi4ELi3EEENS4_18smem_ptr_flag_bitsILi8EEENST_INS5_IJNSA_ILi8EEESH_EEENS5_IJSH_SC_EEEEEEEvNS4_8identityENS4_23SM90_TMA_LOAD_MULTICASTES1A_vS1B_EENS_8epilogue10collective6detail29Sm90TmaWarpSpecializedAdapterINS1F_15DefaultEpilogueISJ_SK_SK_NS1E_6thread17LinearCombinationISJ_Li1EffLNS1J_9ScaleType4KindE0ELNS_15FloatRoundStyleE2ESJ_EENS1_15EpilogueDefaultEEEEEvvEEEEvNT_6ParamsE,"",@"SHT_CUDA_INFO"
	.sectionflags	@""
	.align	4


	//----- nvinfo : EIATTR_CUDA_API_VERSION
	.align		4
        /*0000*/ 	.byte	0x04, 0x37
        /*0002*/ 	.short	(.L_18 - .L_17)
.L_17:
        /*0004*/ 	.word	0x00000082


	//----- nvinfo : EIATTR_KPARAM_INFO
	.align		4
.L_18:
        /*0008*/ 	.byte	0x04, 0x17
        /*000a*/ 	.short	(.L_20 - .L_19)
.L_19:
        /*000c*/ 	.word	0x00000000
        /*0010*/ 	.short	0x0000
        /*0012*/ 	.short	0x0070
        /*0014*/ 	.byte	0x00, 0xf0, 0x01, 0x10


	//----- nvinfo : EIATTR_SPARSE_MMA_MASK
	.align		4
.L_20:
        /*0018*/ 	.byte	0x03, 0x50
        /*001a*/ 	.short	0x0000


	//----- nvinfo : EIATTR_MAXREG_COUNT
	.align		4
        /*001c*/ 	.byte	0x03, 0x1b
        /*001e*/ 	.short	0x00a8


	//----- nvinfo : EIATTR_NUM_BARRIERS
	.align		4
        /*0020*/ 	.byte	0x02, 0x4c
        /*0022*/ 	.byte	0x01
	.zero		1


	//----- nvinfo : EIATTR_MERCURY_ISA_VERSION
	.align		4
        /*0024*/ 	.byte	0x03, 0x5f
        /*0026*/ 	.short	0x0101


	//----- nvinfo : EIATTR_INT_WARP_WIDE_INSTR_OFFSETS
	.align		4
        /*0028*/ 	.byte	0x04, 0x31
        /*002a*/ 	.short	(.L_22 - .L_21)


	//   ....[0]....
.L_21:
        /*002c*/ 	.word	0x000007d0


	//   ....[1]....
        /*0030*/ 	.word	0x00000800


	//   ....[2]....
        /*0034*/ 	.word	0x00000980


	//----- nvinfo : EIATTR_COOP_GROUP_MASK_REGIDS
	.align		4
.L_22:
        /*0038*/ 	.byte	0x04, 0x29
        /*003a*/ 	.short	(.L_24 - .L_23)


	//   ....[0]....
.L_23:
        /*003c*/ 	.word	0xffffffff


	//   ....[1]....
        /*0040*/ 	.word	0xffffffff


	//   ....[2]....
        /*0044*/ 	.word	0xffffffff


	//   ....[3]....
        /*0048*/ 	.word	0xffffffff


	//   ....[4]....
        /*004c*/ 	.word	0xffffffff


	//   ....[5]....
        /*0050*/ 	.word	0xffffffff


	//----- nvinfo : EIATTR_COOP_GROUP_INSTR_OFFSETS
	.align		4
.L_24:
        /*0054*/ 	.byte	0x04, 0x28
        /*0056*/ 	.short	(.L_26 - .L_25)


	//   ....[0]....
.L_25:
        /*0058*/ 	.word	0x00000060


	//   ....[1]....
        /*005c*/ 	.word	0x00000070


	//   ....[2]....
        /*0060*/ 	.word	0x00000130


	//   ....[3]....
        /*0064*/ 	.word	0x00000600


	//   ....[4]....
        /*0068*/ 	.word	0x00000b20


	//   ....[5]....
        /*006c*/ 	.word	0x000015a0


	//----- nvinfo : EIATTR_REG_RECONFIG
	.align		4
.L_26:
        /*0070*/ 	.byte	0x01, 0x54
	.zero		2


	//----- nvinfo : EIATTR_MBARRIER_INSTR_OFFSETS
	.align		4
        /*0074*/ 	.byte	0x04, 0x39
        /*0076*/ 	.short	(.L_28 - .L_27)


	//   ....[0]....
.L_27:
        /*0078*/ 	.word	0x00000250
        /*007c*/ 	.word	0x000000ff
        /*0080*/ 	.word	0x00000000
        /*0084*/ 	.short	0x0100
        /*0086*/ 	.byte	0x08
	.zero		1


	//   ....[1]....
        /*0088*/ 	.word	0x00000260
        /*008c*/ 	.word	0x000000ff
        /*0090*/ 	.word	0x000000e0
        /*0094*/ 	.short	0x0100
        /*0096*/ 	.byte	0x08
	.zero		1


	//   ....[2]....
        /*0098*/ 	.word	0x00000270
        /*009c*/ 	.word	0x000000ff
        /*00a0*/ 	.word	0x00000008
        /*00a4*/ 	.short	0x0100
        /*00a6*/ 	.byte	0x08
	.zero		1


	//   ....[3]....
        /*00a8*/ 	.word	0x00000280
        /*00ac*/ 	.word	0x000000ff
        /*00b0*/ 	.word	0x000000e8
        /*00b4*/ 	.short	0x0100
        /*00b6*/ 	.byte	0x08
	.zero		1


	//   ....[4]....
        /*00b8*/ 	.word	0x00000290
        /*00bc*/ 	.word	0x000000ff
        /*00c0*/ 	.word	0x00000010
        /*00c4*/ 	.short	0x0100
        /*00c6*/ 	.byte	0x08
	.zero		1


	//   ....[5]....
        /*00c8*/ 	.word	0x000002a0
        /*00cc*/ 	.word	0x000000ff
        /*00d0*/ 	.word	0x000000f0
        /*00d4*/ 	.short	0x0100
        /*00d6*/ 	.byte	0x08
	.zero		1


	//   ....[6]....
        /*00d8*/ 	.word	0x000002b0
        /*00dc*/ 	.word	0x000000ff
        /*00e0*/ 	.word	0x00000018
        /*00e4*/ 	.short	0x0100
        /*00e6*/ 	.byte	0x08
	.zero		1


	//   ....[7]....
        /*00e8*/ 	.word	0x000002c0
        /*00ec*/ 	.word	0x000000ff
        /*00f0*/ 	.word	0x000000f8
        /*00f4*/ 	.short	0x0100
        /*00f6*/ 	.byte	0x08
	.zero		1


	//   ....[8]....
        /*00f8*/ 	.word	0x000002d0
        /*00fc*/ 	.word	0x000000ff
        /*0100*/ 	.word	0x00000020
        /*0104*/ 	.short	0x0100
        /*0106*/ 	.byte	0x08
	.zero		1


	//   ....[9]....
        /*0108*/ 	.word	0x000002e0
        /*010c*/ 	.word	0x000000ff
        /*0110*/ 	.word	0x00000100
        /*0114*/ 	.short	0x0100
        /*0116*/ 	.byte	0x08
	.zero		1


	//   ....[10]....
        /*0118*/ 	.word	0x000002f0
        /*011c*/ 	.word	0x000000ff
        /*0120*/ 	.word	0x00000028
        /*0124*/ 	.short	0x0100
        /*0126*/ 	.byte	0x08
	.zero		1


	//   ....[11]....
        /*0128*/ 	.word	0x00000300
        /*012c*/ 	.word	0x000000ff
        /*0130*/ 	.word	0x00000108
        /*0134*/ 	.short	0x0100
        /*0136*/ 	.byte	0x08
	.zero		1


	//   ....[12]....
        /*0138*/ 	.word	0x00000310
        /*013c*/ 	.word	0x000000ff
        /*0140*/ 	.word	0x00000030
        /*0144*/ 	.short	0x0100
        /*0146*/ 	.byte	0x08
	.zero		1


	//   ....[13]....
        /*0148*/ 	.word	0x00000320
        /*014c*/ 	.word	0x000000ff
        /*0150*/ 	.word	0x00000110
        /*0154*/ 	.short	0x0100
        /*0156*/ 	.byte	0x08
	.zero		1


	//   ....[14]....
        /*0158*/ 	.word	0x00000330
        /*015c*/ 	.word	0x000000ff
        /*0160*/ 	.word	0x00000038
        /*0164*/ 	.short	0x0100
        /*0166*/ 	.byte	0x08
	.zero		1


	//   ....[15]....
        /*0168*/ 	.word	0x00000340
        /*016c*/ 	.word	0x000000ff
        /*0170*/ 	.word	0x00000118
        /*0174*/ 	.short	0x0100
        /*0176*/ 	.byte	0x08
	.zero		1


	//   ....[16]....
        /*0178*/ 	.word	0x00000350
        /*017c*/ 	.word	0x000000ff
        /*0180*/ 	.word	0x00000040
        /*0184*/ 	.short	0x0100
        /*0186*/ 	.byte	0x08
	.zero		1


	//   ....[17]....
        /*0188*/ 	.word	0x00000360
        /*018c*/ 	.word	0x000000ff
        /*0190*/ 	.word	0x00000120
        /*0194*/ 	.short	0x0100
        /*0196*/ 	.byte	0x08
	.zero		1


	//   ....[18]....
        /*0198*/ 	.word	0x00000370
        /*019c*/ 	.word	0x000000ff
        /*01a0*/ 	.word	0x00000048
        /*01a4*/ 	.short	0x0100
        /*01a6*/ 	.byte	0x08
	.zero		1


	//   ....[19]....
        /*01a8*/ 	.word	0x00000380
        /*01ac*/ 	.word	0x000000ff
        /*01b0*/ 	.word	0x00000128
        /*01b4*/ 	.short	0x0100
        /*01b6*/ 	.byte	0x08
	.zero		1


	//   ....[20]....
        /*01b8*/ 	.word	0x00000390
        /*01bc*/ 	.word	0x000000ff
        /*01c0*/ 	.word	0x00000050
        /*01c4*/ 	.short	0x0100
        /*01c6*/ 	.byte	0x08
	.zero		1


	//   ....[21]....
        /*01c8*/ 	.word	0x000003a0
        /*01cc*/ 	.word	0x000000ff
        /*01d0*/ 	.word	0x00000130
        /*01d4*/ 	.short	0x0100
        /*01d6*/ 	.byte	0x08
	.zero		1


	//   ....[22]....
        /*01d8*/ 	.word	0x000003b0
        /*01dc*/ 	.word	0x000000ff
        /*01e0*/ 	.word	0x00000058
        /*01e4*/ 	.short	0x0100
        /*01e6*/ 	.byte	0x08
	.zero		1


	//   ....[23]....
        /*01e8*/ 	.word	0x000003c0
        /*01ec*/ 	.word	0x000000ff
        /*01f0*/ 	.word	0x00000138
        /*01f4*/ 	.short	0x0100
        /*01f6*/ 	.byte	0x08
	.zero		1


	//   ....[24]....
        /*01f8*/ 	.word	0x000003d0
        /*01fc*/ 	.word	0x000000ff
        /*0200*/ 	.word	0x00000060
        /*0204*/ 	.short	0x0100
        /*0206*/ 	.byte	0x08
	.zero		1


	//   ....[25]....
        /*0208*/ 	.word	0x000003e0
        /*020c*/ 	.word	0x000000ff
        /*0210*/ 	.word	0x00000140
        /*0214*/ 	.short	0x0100
        /*0216*/ 	.byte	0x08
	.zero		1


	//   ....[26]....
        /*0218*/ 	.word	0x000003f0
        /*021c*/ 	.word	0x000000ff
        /*0220*/ 	.word	0x00000068
        /*0224*/ 	.short	0x0100
        /*0226*/ 	.byte	0x08
	.zero		1


	//   ....[27]....
        /*0228*/ 	.word	0x00000400
        /*022c*/ 	.word	0x000000ff
        /*0230*/ 	.word	0x00000148
        /*0234*/ 	.short	0x0100
        /*0236*/ 	.byte	0x08
	.zero		1


	//   ....[28]....
        /*0238*/ 	.word	0x00000410
        /*023c*/ 	.word	0x000000ff
        /*0240*/ 	.word	0x00000070
        /*0244*/ 	.short	0x0100
        /*0246*/ 	.byte	0x08
	.zero		1


	//   ....[29]....
        /*0248*/ 	.word	0x00000420
        /*024c*/ 	.word	0x000000ff
        /*0250*/ 	.word	0x00000150
        /*0254*/ 	.short	0x0100
        /*0256*/ 	.byte	0x08
	.zero		1


	//   ....[30]....
        /*0258*/ 	.word	0x00000430
        /*025c*/ 	.word	0x000000ff
        /*0260*/ 	.word	0x00000078
        /*0264*/ 	.short	0x0100
        /*0266*/ 	.byte	0x08
	.zero		1


	//   ....[31]....
        /*0268*/ 	.word	0x00000440
        /*026c*/ 	.word	0x000000ff
        /*0270*/ 	.word	0x00000158
        /*0274*/ 	.short	0x0100
        /*0276*/ 	.byte	0x08
	.zero		1


	//   ....[32]....
        /*0278*/ 	.word	0x00000450
        /*027c*/ 	.word	0x000000ff
        /*0280*/ 	.word	0x00000080
        /*0284*/ 	.short	0x0100
        /*0286*/ 	.byte	0x08
	.zero		1


	//   ....[33]....
        /*0288*/ 	.word	0x00000460
        /*028c*/ 	.word	0x000000ff
        /*0290*/ 	.word	0x00000160
        /*0294*/ 	.short	0x0100
        /*0296*/ 	.byte	0x08
	.zero		1


	//   ....[34]....
        /*0298*/ 	.word	0x00000470
        /*029c*/ 	.word	0x000000ff
        /*02a0*/ 	.word	0x00000088
        /*02a4*/ 	.short	0x0100
        /*02a6*/ 	.byte	0x08
	.zero		1


	//   ....[35]....
        /*02a8*/ 	.word	0x00000480
        /*02ac*/ 	.word	0x000000ff
        /*02b0*/ 	.word	0x00000168
        /*02b4*/ 	.short	0x0100
        /*02b6*/ 	.byte	0x08
	.zero		1


	//   ....[36]....
        /*02b8*/ 	.word	0x00000490
        /*02bc*/ 	.word	0x000000ff
        /*02c0*/ 	.word	0x00000090
        /*02c4*/ 	.short	0x0100
        /*02c6*/ 	.byte	0x08
	.zero		1


	//   ....[37]....
        /*02c8*/ 	.word	0x000004a0
        /*02cc*/ 	.word	0x000000ff
        /*02d0*/ 	.word	0x00000170
        /*02d4*/ 	.short	0x0100
        /*02d6*/ 	.byte	0x08
	.zero		1


	//   ....[38]....
        /*02d8*/ 	.word	0x000004b0
        /*02dc*/ 	.word	0x000000ff
        /*02e0*/ 	.word	0x00000098
        /*02e4*/ 	.short	0x0100
        /*02e6*/ 	.byte	0x08
	.zero		1


	//   ....[39]....
        /*02e8*/ 	.word	0x000004c0
        /*02ec*/ 	.word	0x000000ff
        /*02f0*/ 	.word	0x00000178
        /*02f4*/ 	.short	0x0100
        /*02f6*/ 	.byte	0x08
	.zero		1


	//   ....[40]....
        /*02f8*/ 	.word	0x000004d0
        /*02fc*/ 	.word	0x000000ff
        /*0300*/ 	.word	0x000000a0
        /*0304*/ 	.short	0x0100
        /*0306*/ 	.byte	0x08
	.zero		1


	//   ....[41]....
        /*0308*/ 	.word	0x000004e0
        /*030c*/ 	.word	0x000000ff
        /*0310*/ 	.word	0x00000180
        /*0314*/ 	.short	0x0100
        /*0316*/ 	.byte	0x08
	.zero		1


	//   ....[42]....
        /*0318*/ 	.word	0x000004f0
        /*031c*/ 	.word	0x000000ff
        /*0320*/ 	.word	0x000000a8
        /*0324*/ 	.short	0x0100
        /*0326*/ 	.byte	0x08
	.zero		1


	//   ....[43]....
        /*0328*/ 	.word	0x00000500
        /*032c*/ 	.word	0x000000ff
        /*0330*/ 	.word	0x00000188
        /*0334*/ 	.short	0x0100
        /*0336*/ 	.byte	0x08
	.zero		1


	//   ....[44]....
        /*0338*/ 	.word	0x00000510
        /*033c*/ 	.word	0x000000ff
        /*0340*/ 	.word	0x000000b0
        /*0344*/ 	.short	0x0100
        /*0346*/ 	.byte	0x08
	.zero		1


	//   ....[45]....
        /*0348*/ 	.word	0x00000520
        /*034c*/ 	.word	0x000000ff
        /*0350*/ 	.word	0x00000190
        /*0354*/ 	.short	0x0100
        /*0356*/ 	.byte	0x08
	.zero		1


	//   ....[46]....
        /*0358*/ 	.word	0x00000530
        /*035c*/ 	.word	0x000000ff
        /*0360*/ 	.word	0x000000b8
        /*0364*/ 	.short	0x0100
        /*0366*/ 	.byte	0x08
	.zero		1


	//   ....[47]....
        /*0368*/ 	.word	0x00000540
        /*036c*/ 	.word	0x000000ff
        /*0370*/ 	.word	0x00000198
        /*0374*/ 	.short	0x0100
        /*0376*/ 	.byte	0x08
	.zero		1


	//   ....[48]....
        /*0378*/ 	.word	0x00000550
        /*037c*/ 	.word	0x000000ff
        /*0380*/ 	.word	0x000000c0
        /*0384*/ 	.short	0x0100
        /*0386*/ 	.byte	0x08
	.zero		1


	//   ....[49]....
        /*0388*/ 	.word	0x00000560
        /*038c*/ 	.word	0x000000ff
        /*0390*/ 	.word	0x000001a0
        /*0394*/ 	.short	0x0100
        /*0396*/ 	.byte	0x08
	.zero		1


	//   ....[50]....
        /*0398*/ 	.word	0x00000570
        /*039c*/ 	.word	0x000000ff
        /*03a0*/ 	.word	0x000000c8
        /*03a4*/ 	.short	0x0100
        /*03a6*/ 	.byte	0x08
	.zero		1


	//   ....[51]....
        /*03a8*/ 	.word	0x00000580
        /*03ac*/ 	.word	0x000000ff
        /*03b0*/ 	.word	0x000001a8
        /*03b4*/ 	.short	0x0100
        /*03b6*/ 	.byte	0x08
	.zero		1


	//   ....[52]....
        /*03b8*/ 	.word	0x00000590
        /*03bc*/ 	.word	0x000000ff
        /*03c0*/ 	.word	0x000000d0
        /*03c4*/ 	.short	0x0100
        /*03c6*/ 	.byte	0x08
	.zero		1


	//   ....[53]....
        /*03c8*/ 	.word	0x000005a0
        /*03cc*/ 	.word	0x000000ff
        /*03d0*/ 	.word	0x000001b0
        /*03d4*/ 	.short	0x0100
        /*03d6*/ 	.byte	0x08
	.zero		1


	//   ....[54]....
        /*03d8*/ 	.word	0x000005b0
        /*03dc*/ 	.word	0x000000ff
        /*03e0*/ 	.word	0x000000d8
        /*03e4*/ 	.short	0x0100
        /*03e6*/ 	.byte	0x08
	.zero		1


	//   ....[55]....
        /*03e8*/ 	.word	0x000005c0
        /*03ec*/ 	.word	0x000000ff
        /*03f0*/ 	.word	0x000001b8
        /*03f4*/ 	.short	0x0100
        /*03f6*/ 	.byte	0x08
	.zero		1


	//   ....[56]....
        /*03f8*/ 	.word	0x00000a10
        /*03fc*/ 	.word	0x000000ff
        /*0400*/ 	.word	0x000001d0
        /*0404*/ 	.short	0x0100
        /*0406*/ 	.byte	0x06
	.zero		1


	//   ....[57]....
        /*0408*/ 	.word	0x00000ab0
        /*040c*/ 	.word	0x000000ff
        /*0410*/ 	.word	0x000001d8
        /*0414*/ 	.short	0x0100
        /*0416*/ 	.byte	0x06
	.zero		1


	//   ....[58]....
        /*0418*/ 	.word	0x00001ad0
        /*041c*/ 	.word	0x000000ff
        /*0420*/ 	.word	0x00000000
        /*0424*/ 	.short	0x010a
        /*0426*/ 	.byte	0x06
	.zero		1


	//   ....[59]....
        /*0428*/ 	.word	0x00001b10
        /*042c*/ 	.word	0x000000ff
        /*0430*/ 	.word	0x00000000
        /*0434*/ 	.short	0x010a
        /*0436*/ 	.byte	0x06
	.zero		1


	//   ....[60]....
        /*0438*/ 	.word	0x000023f0
        /*043c*/ 	.word	0x000000ff
        /*0440*/ 	.word	0x00000000
        /*0444*/ 	.short	0x010a
        /*0446*/ 	.byte	0x0c
	.zero		1


	//   ....[61]....
        /*0448*/ 	.word	0x00002430
        /*044c*/ 	.word	0x000000ff
        /*0450*/ 	.word	0x00000000
        /*0454*/ 	.short	0x010a
        /*0456*/ 	.byte	0x0c
	.zero		1


	//   ....[62]....
        /*0458*/ 	.word	0x00002a10
        /*045c*/ 	.word	0x0000008c
        /*0460*/ 	.word	0x00000000
        /*0464*/ 	.short	0x0101
        /*0466*/ 	.byte	0x3f
	.zero		1


	//   ....[63]....
        /*0468*/ 	.word	0x000030b0
        /*046c*/ 	.word	0x0000000c
        /*0470*/ 	.word	0x00000000
        /*0474*/ 	.short	0x0101
        /*0476*/ 	.byte	0x3f
	.zero		1


	//   ....[64]....
        /*0478*/ 	.word	0x000089a0
        /*047c*/ 	.word	0x00000012
        /*0480*/ 	.word	0x000000e0
        /*0484*/ 	.short	0x010a
        /*0486*/ 	.byte	0x3f
	.zero		1


	//   ....[65]....
        /*0488*/ 	.word	0x00008d10
        /*048c*/ 	.word	0x00000006
        /*0490*/ 	.word	0x000001d8
        /*0494*/ 	.short	0x0101
        /*0496*/ 	.byte	0x3f
	.zero		1


	//   ....[66]....
        /*0498*/ 	.word	0x00009430
        /*049c*/ 	.word	0x00000006
        /*04a0*/ 	.word	0x00000000
        /*04a4*/ 	.short	0x010a
        /*04a6*/ 	.byte	0x3f
	.zero		1


	//   ....[67]....
        /*04a8*/ 	.word	0x000094b0
        /*04ac*/ 	.word	0x00000007
        /*04b0*/ 	.word	0x00000000
        /*04b4*/ 	.short	0x010a
        /*04b6*/ 	.byte	0x3f
	.zero		1


	//   ....[68]....
        /*04b8*/ 	.word	0x00009540
        /*04bc*/ 	.word	0x00000006
        /*04c0*/ 	.word	0x00000000
        /*04c4*/ 	.short	0x010a
        /*04c6*/ 	.byte	0x3f
	.zero		1


	//   ....[69]....
        /*04c8*/ 	.word	0x000095d0
        /*04cc*/ 	.word	0x00000009
        /*04d0*/ 	.word	0x00000000
        /*04d4*/ 	.short	0x010a
        /*04d6*/ 	.byte	0x3f
	.zero		1


	//   ....[70]....
        /*04d8*/ 	.word	0x00009660
        /*04dc*/ 	.word	0x00000006
        /*04e0*/ 	.word	0x00000000
        /*04e4*/ 	.short	0x010a
        /*04e6*/ 	.byte	0x3f
	.zero		1


	//   ....[71]....
        /*04e8*/ 	.word	0x000096f0
        /*04ec*/ 	.word	0x00000009
        /*04f0*/ 	.word	0x00000000
        /*04f4*/ 	.short	0x010a
        /*04f6*/ 	.byte	0x3f
	.zero		1


	//   ....[72]....
        /*04f8*/ 	.word	0x00009780
        /*04fc*/ 	.word	0x00000006
        /*0500*/ 	.word	0x00000000
        /*0504*/ 	.short	0x010a
        /*0506*/ 	.byte	0x3f
	.zero		1


	//   ....[73]....
        /*0508*/ 	.word	0x00009810
        /*050c*/ 	.word	0x00000009
        /*0510*/ 	.word	0x00000000
        /*0514*/ 	.short	0x010a
        /*0516*/ 	.byte	0x3f
	.zero		1


	//   ....[74]....
        /*0518*/ 	.word	0x000098a0
        /*051c*/ 	.word	0x00000006
        /*0520*/ 	.word	0x00000000
        /*0524*/ 	.short	0x010a
        /*0526*/ 	.byte	0x3f
	.zero		1


	//   ....[75]....
        /*0528*/ 	.word	0x00009930
        /*052c*/ 	.word	0x00000009
        /*0530*/ 	.word	0x00000000
        /*0534*/ 	.short	0x010a
        /*0536*/ 	.byte	0x3f
	.zero		1


	//   ....[76]....
        /*0538*/ 	.word	0x000099c0
        /*053c*/ 	.word	0x00000006
        /*0540*/ 	.word	0x00000000
        /*0544*/ 	.short	0x010a
        /*0546*/ 	.byte	0x3f
	.zero		1


	//   ....[77]....
        /*0548*/ 	.word	0x00009a50
        /*054c*/ 	.word	0x00000009
        /*0550*/ 	.word	0x00000000
        /*0554*/ 	.short	0x010a
        /*0556*/ 	.byte	0x3f
	.zero		1


	//   ....[78]....
        /*0558*/ 	.word	0x00009ae0
        /*055c*/ 	.word	0x00000006
        /*0560*/ 	.word	0x00000000
        /*0564*/ 	.short	0x010a
        /*0566*/ 	.byte	0x3f
	.zero		1


	//   ....[79]....
        /*0568*/ 	.word	0x00009b70
        /*056c*/ 	.word	0x00000009
        /*0570*/ 	.word	0x00000000
        /*0574*/ 	.short	0x010a
        /*0576*/ 	.byte	0x3f
	.zero		1


	//   ....[80]....
        /*0578*/ 	.word	0x00009c00
        /*057c*/ 	.word	0x00000006
        /*0580*/ 	.word	0x00000000
        /*0584*/ 	.short	0x010a
        /*0586*/ 	.byte	0x3f
	.zero		1


	//   ....[81]....
        /*0588*/ 	.word	0x00009c90
        /*058c*/ 	.word	0x00000009
        /*0590*/ 	.word	0x00000000
        /*0594*/ 	.short	0x010a
        /*0596*/ 	.byte	0x3f
	.zero		1


	//   ....[82]....
        /*0598*/ 	.word	0x00009d20
        /*059c*/ 	.word	0x00000006
        /*05a0*/ 	.word	0x00000000
        /*05a4*/ 	.short	0x010a
        /*05a6*/ 	.byte	0x3f
	.zero		1


	//   ....[83]....
        /*05a8*/ 	.word	0x00009db0
        /*05ac*/ 	.word	0x00000009
        /*05b0*/ 	.word	0x00000000
        /*05b4*/ 	.short	0x010a
        /*05b6*/ 	.byte	0x3f
	.zero		1


	//   ....[84]....
        /*05b8*/ 	.word	0x00009e40
        /*05bc*/ 	.word	0x00000006
        /*05c0*/ 	.word	0x00000000
        /*05c4*/ 	.short	0x010a
        /*05c6*/ 	.byte	0x3f
	.zero		1


	//   ....[85]....
        /*05c8*/ 	.word	0x00009ed0
        /*05cc*/ 	.word	0x00000009
        /*05d0*/ 	.word	0x00000000
        /*05d4*/ 	.short	0x010a
        /*05d6*/ 	.byte	0x3f
	.zero		1


	//   ....[86]....
        /*05d8*/ 	.word	0x00009f60
        /*05dc*/ 	.word	0x00000006
        /*05e0*/ 	.word	0x00000000
        /*05e4*/ 	.short	0x010a
        /*05e6*/ 	.byte	0x3f
	.zero		1


	//   ....[87]....
        /*05e8*/ 	.word	0x00009ff0
        /*05ec*/ 	.word	0x00000009
        /*05f0*/ 	.word	0x00000000
        /*05f4*/ 	.short	0x010a
        /*05f6*/ 	.byte	0x3f
	.zero		1


	//   ....[88]....
        /*05f8*/ 	.word	0x0000a080
        /*05fc*/ 	.word	0x00000006
        /*0600*/ 	.word	0x00000000
        /*0604*/ 	.short	0x010a
        /*0606*/ 	.byte	0x3f
	.zero		1


	//   ....[89]....
        /*0608*/ 	.word	0x0000a110
        /*060c*/ 	.word	0x00000009
        /*0610*/ 	.word	0x00000000
        /*0614*/ 	.short	0x010a
        /*0616*/ 	.byte	0x3f
	.zero		1


	//   ....[90]....
        /*0618*/ 	.word	0x0000a1a0
        /*061c*/ 	.word	0x00000006
        /*0620*/ 	.word	0x00000000
        /*0624*/ 	.short	0x010a
        /*0626*/ 	.byte	0x3f
	.zero		1


	//   ....[91]....
        /*0628*/ 	.word	0x0000a230
        /*062c*/ 	.word	0x00000009
        /*0630*/ 	.word	0x00000000
        /*0634*/ 	.short	0x010a
        /*0636*/ 	.byte	0x3f
	.zero		1


	//   ....[92]....
        /*0638*/ 	.word	0x0000a2c0
        /*063c*/ 	.word	0x00000006
        /*0640*/ 	.word	0x00000000
        /*0644*/ 	.short	0x010a
        /*0646*/ 	.byte	0x3f
	.zero		1


	//   ....[93]....
        /*0648*/ 	.word	0x0000a350
        /*064c*/ 	.word	0x00000003
        /*0650*/ 	.word	0x00000000
        /*0654*/ 	.short	0x010a
        /*0656*/ 	.byte	0x3f
	.zero		1


	//   ....[94]....
        /*0658*/ 	.word	0x0000a3c0
        /*065c*/ 	.word	0x0000000d
        /*0660*/ 	.word	0x00000000
        /*0664*/ 	.short	0x010a
        /*0666*/ 	.byte	0x3f
	.zero		1


	//   ....[95]....
        /*0668*/ 	.word	0x0000a420
        /*066c*/ 	.word	0x00000091
        /*0670*/ 	.word	0x00000000
        /*0674*/ 	.short	0x010a
        /*0676*/ 	.byte	0x3f
	.zero		1


	//   ....[96]....
        /*0678*/ 	.word	0x0000a4f0
        /*067c*/ 	.word	0x00000012
        /*0680*/ 	.word	0x000000e0
        /*0684*/ 	.short	0x010a
        /*0686*/ 	.byte	0x3f
	.zero		1


	//   ....[97]....
        /*0688*/ 	.word	0x0000a5c0
        /*068c*/ 	.word	0x00000006
        /*0690*/ 	.word	0x00000000
        /*0694*/ 	.short	0x010a
        /*0696*/ 	.byte	0x3f
	.zero		1


	//   ....[98]....
        /*0698*/ 	.word	0x0000a610
        /*069c*/ 	.word	0x00000007
        /*06a0*/ 	.word	0x00000000
        /*06a4*/ 	.short	0x010a
        /*06a6*/ 	.byte	0x3f
	.zero		1


	//   ....[99]....
        /*06a8*/ 	.word	0x0000a660
        /*06ac*/ 	.word	0x00000006
        /*06b0*/ 	.word	0x00000000
        /*06b4*/ 	.short	0x010a
        /*06b6*/ 	.byte	0x3f
	.zero		1


	//   ....[100]....
        /*06b8*/ 	.word	0x0000a6b0
        /*06bc*/ 	.word	0x00000009
        /*06c0*/ 	.word	0x00000000
        /*06c4*/ 	.short	0x010a
        /*06c6*/ 	.byte	0x3f
	.zero		1


	//   ....[101]....
        /*06c8*/ 	.word	0x0000a700
        /*06cc*/ 	.word	0x00000006
        /*06d0*/ 	.word	0x00000000
        /*06d4*/ 	.short	0x010a
        /*06d6*/ 	.byte	0x3f
	.zero		1


	//   ....[102]....
        /*06d8*/ 	.word	0x0000a750
        /*06dc*/ 	.word	0x00000009
        /*06e0*/ 	.word	0x00000000
        /*06e4*/ 	.short	0x010a
        /*06e6*/ 	.byte	0x3f
	.zero		1


	//   ....[103]....
        /*06e8*/ 	.word	0x0000a7a0
        /*06ec*/ 	.word	0x00000006
        /*06f0*/ 	.word	0x00000000
        /*06f4*/ 	.short	0x010a
        /*06f6*/ 	.byte	0x3f
	.zero		1


	//   ....[104]....
        /*06f8*/ 	.word	0x0000a7f0
        /*06fc*/ 	.word	0x00000009
        /*0700*/ 	.word	0x00000000
        /*0704*/ 	.short	0x010a
        /*0706*/ 	.byte	0x3f
	.zero		1


	//   ....[105]....
        /*0708*/ 	.word	0x0000a840
        /*070c*/ 	.word	0x00000006
        /*0710*/ 	.word	0x00000000
        /*0714*/ 	.short	0x010a
        /*0716*/ 	.byte	0x3f
	.zero		1


	//   ....[106]....
        /*0718*/ 	.word	0x0000a890
        /*071c*/ 	.word	0x00000009
        /*0720*/ 	.word	0x00000000
        /*0724*/ 	.short	0x010a
        /*0726*/ 	.byte	0x3f
	.zero		1


	//   ....[107]....
        /*0728*/ 	.word	0x0000a8e0
        /*072c*/ 	.word	0x00000006
        /*0730*/ 	.word	0x00000000
        /*0734*/ 	.short	0x010a
        /*0736*/ 	.byte	0x3f
	.zero		1


	//   ....[108]....
        /*0738*/ 	.word	0x0000a930
        /*073c*/ 	.word	0x00000009
        /*0740*/ 	.word	0x00000000
        /*0744*/ 	.short	0x010a
        /*0746*/ 	.byte	0x3f
	.zero		1


	//   ....[109]....
        /*0748*/ 	.word	0x0000a980
        /*074c*/ 	.word	0x00000006
        /*0750*/ 	.word	0x00000000
        /*0754*/ 	.short	0x010a
        /*0756*/ 	.byte	0x3f
	.zero		1


	//   ....[110]....
        /*0758*/ 	.word	0x0000a9d0
        /*075c*/ 	.word	0x00000009
        /*0760*/ 	.word	0x00000000
        /*0764*/ 	.short	0x010a
        /*0766*/ 	.byte	0x3f
	.zero		1


	//   ....[111]....
        /*0768*/ 	.word	0x0000aa20
        /*076c*/ 	.word	0x00000006
        /*0770*/ 	.word	0x00000000
        /*0774*/ 	.short	0x010a
        /*0776*/ 	.byte	0x3f
	.zero		1


	//   ....[112]....
        /*0778*/ 	.word	0x0000aa70
        /*077c*/ 	.word	0x00000009
        /*0780*/ 	.word	0x00000000
        /*0784*/ 	.short	0x010a
        /*0786*/ 	.byte	0x3f
	.zero		1


	//   ....[113]....
        /*0788*/ 	.word	0x0000aac0
        /*078c*/ 	.word	0x00000006
        /*0790*/ 	.word	0x00000000
        /*0794*/ 	.short	0x010a
        /*0796*/ 	.byte	0x3f
	.zero		1


	//   ....[114]....
        /*0798*/ 	.word	0x0000ab10
        /*079c*/ 	.word	0x00000009
        /*07a0*/ 	.word	0x00000000
        /*07a4*/ 	.short	0x010a
        /*07a6*/ 	.byte	0x3f
	.zero		1


	//   ....[115]....
        /*07a8*/ 	.word	0x0000ab60
        /*07ac*/ 	.word	0x00000006
        /*07b0*/ 	.word	0x00000000
        /*07b4*/ 	.short	0x010a
        /*07b6*/ 	.byte	0x3f
	.zero		1


	//   ....[116]....
        /*07b8*/ 	.word	0x0000abb0
        /*07bc*/ 	.word	0x00000009
        /*07c0*/ 	.word	0x00000000
        /*07c4*/ 	.short	0x010a
        /*07c6*/ 	.byte	0x3f
	.zero		1


	//   ....[117]....
        /*07c8*/ 	.word	0x0000ac00
        /*07cc*/ 	.word	0x00000006
        /*07d0*/ 	.word	0x00000000
        /*07d4*/ 	.short	0x010a
        /*07d6*/ 	.byte	0x3f
	.zero		1


	//   ....[118]....
        /*07d8*/ 	.word	0x0000ac50
        /*07dc*/ 	.word	0x00000009
        /*07e0*/ 	.word	0x00000000
        /*07e4*/ 	.short	0x010a
        /*07e6*/ 	.byte	0x3f
	.zero		1


	//   ....[119]....
        /*07e8*/ 	.word	0x0000aca0
        /*07ec*/ 	.word	0x00000006
        /*07f0*/ 	.word	0x00000000
        /*07f4*/ 	.short	0x010a
        /*07f6*/ 	.byte	0x3f
	.zero		1


	//   ....[120]....
        /*07f8*/ 	.word	0x0000acf0
        /*07fc*/ 	.word	0x00000009
        /*0800*/ 	.word	0x00000000
        /*0804*/ 	.short	0x010a
        /*0806*/ 	.byte	0x3f
	.zero		1


	//   ....[121]....
        /*0808*/ 	.word	0x0000ad40
        /*080c*/ 	.word	0x00000006
        /*0810*/ 	.word	0x00000000
        /*0814*/ 	.short	0x010a
        /*0816*/ 	.byte	0x3f
	.zero		1


	//   ....[122]....
        /*0818*/ 	.word	0x0000ad90
        /*081c*/ 	.word	0x00000009
        /*0820*/ 	.word	0x00000000
        /*0824*/ 	.short	0x010a
        /*0826*/ 	.byte	0x3f
	.zero		1


	//   ....[123]....
        /*0828*/ 	.word	0x0000ade0
        /*082c*/ 	.word	0x00000006
        /*0830*/ 	.word	0x00000000
        /*0834*/ 	.short	0x010a
        /*0836*/ 	.byte	0x3f
	.zero		1


	//----- nvinfo : EIATTR_NUM_MBARRIERS
	.align		4
.L_28:
        /*0838*/ 	.byte	0x03, 0x38
        /*083a*/ 	.short	0x003a


	//----- nvinfo : EIATTR_EXIT_INSTR_OFFSETS
	.align		4
        /*083c*/ 	.byte	0x04, 0x1c
        /*083e*/ 	.short	(.L_30 - .L_29)


	//   ....[0]....
.L_29:
        /*0840*/ 	.word	0x00000c80


	//   ....[1]....
        /*0844*/ 	.word	0x00001470


	//   ....[2]....
        /*0848*/ 	.word	0x000080c0


	//   ....[3]....
        /*084c*/ 	.word	0x00008620


	//   ....[4]....
        /*0850*/ 	.word	0x0000a3a0


	//----- nvinfo : EIATTR_MAX_THREADS
	.align		4
.L_30:
        /*0854*/ 	.byte	0x04, 0x05
        /*0856*/ 	.short	(.L_32 - .L_31)
.L_31:
        /*0858*/ 	.word	0x00000180
        /*085c*/ 	.word	0x00000001
        /*0860*/ 	.word	0x00000001


	//----- nvinfo : EIATTR_CRS_STACK_SIZE
	.align		4
.L_32:
        /*0864*/ 	.byte	0x04, 0x1e
        /*0866*/ 	.short	(.L_34 - .L_33)
.L_33:
        /*0868*/ 	.word	0x00000000


	//----- nvinfo : EIATTR_CBANK_PARAM_SIZE
	.align		4
.L_34:
        /*086c*/ 	.byte	0x03, 0x19
        /*086e*/ 	.short	0x0470


	//----- nvinfo : EIATTR_PARAM_CBANK
	.align		4
        /*0870*/ 	.byte	0x04, 0x0a
        /*0872*/ 	.short	(.L_36 - .L_35)
	.align		4
.L_35:
        /*0874*/ 	.word	index@(.nv.constant0._ZN7cutlass13device_kernelINS_4gemm6kernel13GemmUniversalIN4cute5tupleIJiiiiEEENS1_10collective13CollectiveMmaINS1_37MainloopSm90TmaGmmaWarpSpecializedFP8ILi28ENS5_IJNS4_1CILi2EEENSA_ILi1EEESC_EEENS1_35KernelTmaWarpSpecializedCooperativeEEENS5_IJNSA_ILi128EEESG_NSA_ILi32EEEEEENS_12float_e5m2_tENS5_IJlSC_lEEESJ_SK_NS4_8TiledMMAINS4_8MMA_AtomIJNS4_4SM904GMMA31MMA_64x128x32_F32E5M2E5M2_SS_TNILNSO_7ScaleInE1ELSQ_1EEEEEENS4_6LayoutISD_NS5_IJSC_NSA_ILi0EEESU_EEEEENS5_IJNS4_10UnderscoreESX_SX_EEEEENS4_13SM90_TMA_LOADENS4_14ComposedLayoutINS4_7SwizzleILi1ELi4ELi3EEENS4_18smem_ptr_flag_bitsILi8EEENST_INS5_IJNSA_ILi8EEESH_EEENS5_IJSH_SC_EEEEEEEvNS4_8identityENS4_23SM90_TMA_LOAD_MULTICASTES1A_vS1B_EENS_8epilogue10collective6detail29Sm90TmaWarpSpecializedAdapterINS1F_15DefaultEpilogueISJ_SK_SK_NS1E_6thread17LinearCombinationISJ_Li1EffLNS1J_9ScaleType4KindE0ELNS_15FloatRoundStyleE2ESJ_EENS1_15EpilogueDefaultEEEEEvvEEEEvNT_6ParamsE)
        /*0878*/ 	.short	0x0210
        /*087a*/ 	.short	0x0470


	//----- nvinfo : EIATTR_SW_WAR
	.align		4
.L_36:
        /*087c*/ 	.byte	0x04, 0x36
        /*087e*/ 	.short	(.L_38 - .L_37)
.L_37:
        /*0880*/ 	.word	0x00000008
.L_38:


//--------------------- .nv.callgraph             --------------------------
	.section	.nv.callgraph,"",@"SHT_CUDA_CALLGRAPH"
	.align	4
	.sectionentsize	8
	.align		4
        /*0000*/ 	.word	0x00000000
	.align		4
        /*0004*/ 	.word	0xffffffff
	.align		4
        /*0008*/ 	.word	0x00000000
	.align		4
        /*000c*/ 	.word	0xfffffffe
	.align		4
        /*0010*/ 	.word	0x00000000
	.align		4
        /*0014*/ 	.word	0xfffffffd
	.align		4
        /*0018*/ 	.word	0x00000000
	.align		4
        /*001c*/ 	.word	0xfffffffc


//--------------------- .nv.constant4             --------------------------
	.section	.nv.constant4,"a",@progbits
	.align	8
	.align		8
.nv.constant4:
        /*0000*/ 	.dword	_ZN39_INTERNAL_bfdb6eac_4_k_cu_7ce3b4cb_46714cuda3std3__45__cpo5beginE
	.align		8
        /*0008*/ 	.dword	_ZN39_INTERNAL_bfdb6eac_4_k_cu_7ce3b4cb_46714cuda3std3__45__cpo3endE
	.align		8
        /*0010*/ 	.dword	_ZN39_INTERNAL_bfdb6eac_4_k_cu_7ce3b4cb_46714cuda3std3__45__cpo6cbeginE
	.align		8
        /*0018*/ 	.dword	_ZN39_INTERNAL_bfdb6eac_4_k_cu_7ce3b4cb_46714cuda3std3__45__cpo4cendE
	.align		8
        /*0020*/ 	.dword	_ZN39_INTERNAL_bfdb6eac_4_k_cu_7ce3b4cb_46714cuda3std3__441_GLOBAL__N__bfdb6eac_4_k_cu_7ce3b4cb_46716ignoreE
	.align		8
        /*0028*/ 	.dword	_ZN39_INTERNAL_bfdb6eac_4_k_cu_7ce3b4cb_46714cuda3std3__419piecewise_constructE
	.align		8
        /*0030*/ 	.dword	_ZN39_INTERNAL_bfdb6eac_4_k_cu_7ce3b4cb_46714cuda3std3__48in_placeE
	.align		8
        /*0038*/ 	.dword	_ZN39_INTERNAL_bfdb6eac_4_k_cu_7ce3b4cb_46714cuda3std6ranges3__45__cpo4swapE
	.align		8
        /*0040*/ 	.dword	_ZN39_INTERNAL_bfdb6eac_4_k_cu_7ce3b4cb_46714cuda3std6ranges3__45__cpo9iter_moveE
	.align		8
        /*0048*/ 	.dword	_ZN39_INTERNAL_bfdb6eac_4_k_cu_7ce3b4cb_46714cute7productE
	.align		8
        /*0050*/ 	.dword	_ZN39_INTERNAL_bfdb6eac_4_k_cu_7ce3b4cb_46714cute1_E


//--------------------- .text._ZN7cutlass13device_kernelINS_4gemm6kernel13GemmUniversalIN4cute5tupleIJiiiiEEENS1_10collective13CollectiveMmaINS1_37MainloopSm90TmaGmmaWarpSpecializedFP8ILi28ENS5_IJNS4_1CILi2EEENSA_ILi1EEESC_EEENS1_35KernelTmaWarpSpecializedCooperativeEEENS5_IJNSA_ILi128EEESG_NSA_ILi32EEEEEENS_12float_e5m2_tENS5_IJlSC_lEEESJ_SK_NS4_8TiledMMAINS4_8MMA_AtomIJNS4_4SM904GMMA31MMA_64x128x32_F32E5M2E5M2_SS_TNILNSO_7ScaleInE1ELSQ_1EEEEEENS4_6LayoutISD_NS5_IJSC_NSA_ILi0EEESU_EEEEENS5_IJNS4_10UnderscoreESX_SX_EEEEENS4_13SM90_TMA_LOADENS4_14ComposedLayoutINS4_7SwizzleILi1ELi4ELi3EEENS4_18smem_ptr_flag_bitsILi8EEENST_INS5_IJNSA_ILi8EEESH_EEENS5_IJSH_SC_EEEEEEEvNS4_8identityENS4_23SM90_TMA_LOAD_MULTICASTES1A_vS1B_EENS_8epilogue10collective6detail29Sm90TmaWarpSpecializedAdapterINS1F_15DefaultEpilogueISJ_SK_SK_NS1E_6thread17LinearCombinationISJ_Li1EffLNS1J_9ScaleType4KindE0ELNS_15FloatRoundStyleE2ESJ_EENS1_15EpilogueDefaultEEEEEvvEEEEvNT_6ParamsE --------------------------
	.section	.text._ZN7cutlass13device_kernelINS_4gemm6kernel13GemmUniversalIN4cute5tupleIJiiiiEEENS1_10collective13CollectiveMmaINS1_37MainloopSm90TmaGmmaWarpSpecializedFP8ILi28ENS5_IJNS4_1CILi2EEENSA_ILi1EEESC_EEENS1_35KernelTmaWarpSpecializedCooperativeEEENS5_IJNSA_ILi128EEESG_NSA_ILi32EEEEEENS_12float_e5m2_tENS5_IJlSC_lEEESJ_SK_NS4_8TiledMMAINS4_8MMA_AtomIJNS4_4SM904GMMA31MMA_64x128x32_F32E5M2E5M2_SS_TNILNSO_7ScaleInE1ELSQ_1EEEEEENS4_6LayoutISD_NS5_IJSC_NSA_ILi0EEESU_EEEEENS5_IJNS4_10UnderscoreESX_SX_EEEEENS4_13SM90_TMA_LOADENS4_14ComposedLayoutINS4_7SwizzleILi1ELi4ELi3EEENS4_18smem_ptr_flag_bitsILi8EEENST_INS5_IJNSA_ILi8EEESH_EEENS5_IJSH_SC_EEEEEEEvNS4_8identityENS4_23SM90_TMA_LOAD_MULTICASTES1A_vS1B_EENS_8epilogue10collective6detail29Sm90TmaWarpSpecializedAdapterINS1F_15DefaultEpilogueISJ_SK_SK_NS1E_6thread17LinearCombinationISJ_Li1EffLNS1J_9ScaleType4KindE0ELNS_15FloatRoundStyleE2ESJ_EENS1_15EpilogueDefaultEEEEEvvEEEEvNT_6ParamsE,"ax",@progbits
	.align	128
.text._ZN7cutlass13device_kernelINS_4gemm6kernel13GemmUniversalIN4cute5tupleIJiiiiEEENS1_10collective13CollectiveMmaINS1_37MainloopSm90TmaGmmaWarpSpecializedFP8ILi28ENS5_IJNS4_1CILi2EEENSA_ILi1EEESC_EEENS1_35KernelTmaWarpSpecializedCooperativeEEENS5_IJNSA_ILi128EEESG_NSA_ILi32EEEEEENS_12float_e5m2_tENS5_IJlSC_lEEESJ_SK_NS4_8TiledMMAINS4_8MMA_AtomIJNS4_4SM904GMMA31MMA_64x128x32_F32E5M2E5M2_SS_TNILNSO_7ScaleInE1ELSQ_1EEEEEENS4_6LayoutISD_NS5_IJSC_NSA_ILi0EEESU_EEEEENS5_IJNS4_10UnderscoreESX_SX_EEEEENS4_13SM90_TMA_LOADENS4_14ComposedLayoutINS4_7SwizzleILi1ELi4ELi3EEENS4_18smem_ptr_flag_bitsILi8EEENST_INS5_IJNSA_ILi8EEESH_EEENS5_IJSH_SC_EEEEEEEvNS4_8identityENS4_23SM90_TMA_LOAD_MULTICASTES1A_vS1B_EENS_8epilogue10collective6detail29Sm90TmaWarpSpecializedAdapterINS1F_15DefaultEpilogueISJ_SK_SK_NS1E_6thread17LinearCombinationISJ_Li1EffLNS1J_9ScaleType4KindE0ELNS_15FloatRoundStyleE2ESJ_EENS1_15EpilogueDefaultEEEEEvvEEEEvNT_6ParamsE:
        .type           _ZN7cutlass13device_kernelINS_4gemm6kernel13GemmUniversalIN4cute5tupleIJiiiiEEENS1_10collective13CollectiveMmaINS1_37MainloopSm90TmaGmmaWarpSpecializedFP8ILi28ENS5_IJNS4_1CILi2EEENSA_ILi1EEESC_EEENS1_35KernelTmaWarpSpecializedCooperativeEEENS5_IJNSA_ILi128EEESG_NSA_ILi32EEEEEENS_12float_e5m2_tENS5_IJlSC_lEEESJ_SK_NS4_8TiledMMAINS4_8MMA_AtomIJNS4_4SM904GMMA31MMA_64x128x32_F32E5M2E5M2_SS_TNILNSO_7ScaleInE1ELSQ_1EEEEEENS4_6LayoutISD_NS5_IJSC_NSA_ILi0EEESU_EEEEENS5_IJNS4_10UnderscoreESX_SX_EEEEENS4_13SM90_TMA_LOADENS4_14ComposedLayoutINS4_7SwizzleILi1ELi4ELi3EEENS4_18smem_ptr_flag_bitsILi8EEENST_INS5_IJNSA_ILi8EEESH_EEENS5_IJSH_SC_EEEEEEEvNS4_8identityENS4_23SM90_TMA_LOAD_MULTICASTES1A_vS1B_EENS_8epilogue10collective6detail29Sm90TmaWarpSpecializedAdapterINS1F_15DefaultEpilogueISJ_SK_SK_NS1E_6thread17LinearCombinationISJ_Li1EffLNS1J_9ScaleType4KindE0ELNS_15FloatRoundStyleE2ESJ_EENS1_15EpilogueDefaultEEEEEvvEEEEvNT_6ParamsE,@function
        .size           _ZN7cutlass13device_kernelINS_4gemm6kernel13GemmUniversalIN4cute5tupleIJiiiiEEENS1_10collective13CollectiveMmaINS1_37MainloopSm90TmaGmmaWarpSpecializedFP8ILi28ENS5_IJNS4_1CILi2EEENSA_ILi1EEESC_EEENS1_35KernelTmaWarpSpecializedCooperativeEEENS5_IJNSA_ILi128EEESG_NSA_ILi32EEEEEENS_12float_e5m2_tENS5_IJlSC_lEEESJ_SK_NS4_8TiledMMAINS4_8MMA_AtomIJNS4_4SM904GMMA31MMA_64x128x32_F32E5M2E5M2_SS_TNILNSO_7ScaleInE1ELSQ_1EEEEEENS4_6LayoutISD_NS5_IJSC_NSA_ILi0EEESU_EEEEENS5_IJNS4_10UnderscoreESX_SX_EEEEENS4_13SM90_TMA_LOADENS4_14ComposedLayoutINS4_7SwizzleILi1ELi4ELi3EEENS4_18smem_ptr_flag_bitsILi8EEENST_INS5_IJNSA_ILi8EEESH_EEENS5_IJSH_SC_EEEEEEEvNS4_8identityENS4_23SM90_TMA_LOAD_MULTICASTES1A_vS1B_EENS_8epilogue10collective6detail29Sm90TmaWarpSpecializedAdapterINS1F_15DefaultEpilogueISJ_SK_SK_NS1E_6thread17LinearCombinationISJ_Li1EffLNS1J_9ScaleType4KindE0ELNS_15FloatRoundStyleE2ESJ_EENS1_15EpilogueDefaultEEEEEvvEEEEvNT_6ParamsE,(.L_x_255 - _ZN7cutlass13device_kernelINS_4gemm6kernel13GemmUniversalIN4cute5tupleIJiiiiEEENS1_10collective13CollectiveMmaINS1_37MainloopSm90TmaGmmaWarpSpecializedFP8ILi28ENS5_IJNS4_1CILi2EEENSA_ILi1EEESC_EEENS1_35KernelTmaWarpSpecializedCooperativeEEENS5_IJNSA_ILi128EEESG_NSA_ILi32EEEEEENS_12float_e5m2_tENS5_IJlSC_lEEESJ_SK_NS4_8TiledMMAINS4_8MMA_AtomIJNS4_4SM904GMMA31MMA_64x128x32_F32E5M2E5M2_SS_TNILNSO_7ScaleInE1ELSQ_1EEEEEENS4_6LayoutISD_NS5_IJSC_NSA_ILi0EEESU_EEEEENS5_IJNS4_10UnderscoreESX_SX_EEEEENS4_13SM90_TMA_LOADENS4_14ComposedLayoutINS4_7SwizzleILi1ELi4ELi3EEENS4_18smem_ptr_flag_bitsILi8EEENST_INS5_IJNSA_ILi8EEESH_EEENS5_IJSH_SC_EEEEEEEvNS4_8identityENS4_23SM90_TMA_LOAD_MULTICASTES1A_vS1B_EENS_8epilogue10collective6detail29Sm90TmaWarpSpecializedAdapterINS1F_15DefaultEpilogueISJ_SK_SK_NS1E_6thread17LinearCombinationISJ_Li1EffLNS1J_9ScaleType4KindE0ELNS_15FloatRoundStyleE2ESJ_EENS1_15EpilogueDefaultEEEEEvvEEEEvNT_6ParamsE)
        .other          _ZN7cutlass13device_kernelINS_4gemm6kernel13GemmUniversalIN4cute5tupleIJiiiiEEENS1_10collective13CollectiveMmaINS1_37MainloopSm90TmaGmmaWarpSpecializedFP8ILi28ENS5_IJNS4_1CILi2EEENSA_ILi1EEESC_EEENS1_35KernelTmaWarpSpecializedCooperativeEEENS5_IJNSA_ILi128EEESG_NSA_ILi32EEEEEENS_12float_e5m2_tENS5_IJlSC_lEEESJ_SK_NS4_8TiledMMAINS4_8MMA_AtomIJNS4_4SM904GMMA31MMA_64x128x32_F32E5M2E5M2_SS_TNILNSO_7ScaleInE1ELSQ_1EEEEEENS4_6LayoutISD_NS5_IJSC_NSA_ILi0EEESU_EEEEENS5_IJNS4_10UnderscoreESX_SX_EEEEENS4_13SM90_TMA_LOADENS4_14ComposedLayoutINS4_7SwizzleILi1ELi4ELi3EEENS4_18smem_ptr_flag_bitsILi8EEENST_INS5_IJNSA_ILi8EEESH_EEENS5_IJSH_SC_EEEEEEEvNS4_8identityENS4_23SM90_TMA_LOAD_MULTICASTES1A_vS1B_EENS_8epilogue10collective6detail29Sm90TmaWarpSpecializedAdapterINS1F_15DefaultEpilogueISJ_SK_SK_NS1E_6thread17LinearCombinationISJ_Li1EffLNS1J_9ScaleType4KindE0ELNS_15FloatRoundStyleE2ESJ_EENS1_15EpilogueDefaultEEEEEvvEEEEvNT_6ParamsE,@"STO_CUDA_ENTRY STV_DEFAULT"
_ZN7cutlass13device_kernelINS_4gemm6kernel13GemmUniversalIN4cute5tupleIJiiiiEEENS1_10collective13CollectiveMmaINS1_37MainloopSm90TmaGmmaWarpSpecializedFP8ILi28ENS5_IJNS4_1CILi2EEENSA_ILi1EEESC_EEENS1_35KernelTmaWarpSpecializedCooperativeEEENS5_IJNSA_ILi128EEESG_NSA_ILi32EEEEEENS_12float_e5m2_tENS5_IJlSC_lEEESJ_SK_NS4_8TiledMMAINS4_8MMA_AtomIJNS4_4SM904GMMA31MMA_64x128x32_F32E5M2E5M2_SS_TNILNSO_7ScaleInE1ELSQ_1EEEEEENS4_6LayoutISD_NS5_IJSC_NSA_ILi0EEESU_EEEEENS5_IJNS4_10UnderscoreESX_SX_EEEEENS4_13SM90_TMA_LOADENS4_14ComposedLayoutINS4_7SwizzleILi1ELi4ELi3EEENS4_18smem_ptr_flag_bitsILi8EEENST_INS5_IJNSA_ILi8EEESH_EEENS5_IJSH_SC_EEEEEEEvNS4_8identityENS4_23SM90_TMA_LOAD_MULTICASTES1A_vS1B_EENS_8epilogue10collective6detail29Sm90TmaWarpSpecializedAdapterINS1F_15DefaultEpilogueISJ_SK_SK_NS1E_6thread17LinearCombinationISJ_Li1EffLNS1J_9ScaleType4KindE0ELNS_15FloatRoundStyleE2ESJ_EENS1_15EpilogueDefaultEEEEEvvEEEEvNT_6ParamsE:
[----:B------:R-:W-:Y:S01]  /*0000*/  LDC R1, c[0x0][0x28] ;  /* 0x00000a00ff017b82 */ /* 0x000fe20000000800 */
[----:B------:R-:W0:Y:S01]  /*0010*/  S2R R0, SR_TID.X ;  /* 0x0000000000007919 */ /* 0x000e220000002100 */
[----:B------:R-:W-:Y:S01]  /*0020*/  ELECT P0, URZ, PT ;  /* 0x00000000003f782f */ /* 0x000fe20003800000 */
[----:B------:R-:W-:Y:S01]  /*0030*/  BSSY B0, `(.L_x_0) ;  /* 0x000000f000007945 */ /* 0x000fe20003800000 */
[--C-:B0-----:R-:W-:Y:S02]  /*0040*/  SHF.R.U32.HI R2, RZ, 0x5, R0.reuse ;  /* 0x00000005ff027819 */ /* 0x101fe40000011600 */
[----:B------:R-:W-:-:S03]  /*0050*/  SHF.R.U32.HI R3, RZ, 0x7, R0 ;  /* 0x00000007ff037819 */ /* 0x000fc60000011600 */
[----:B------:R-:W0:Y:S04]  /*0060*/  SHFL.IDX PT, R7, R2, RZ, 0x1f ;  /* 0x00001fff02077589 */ /* 0x000e2800000e0000 */
[----:B------:R-:W1:Y:S01]  /*0070*/  SHFL.IDX PT, R3, R3, RZ, 0x1f ;  /* 0x00001fff03037589 */ /* 0x000e6200000e0000 */
[----:B0-----:R-:W-:-:S13]  /*0080*/  ISETP.NE.OR P0, PT, R7, RZ, !P0 ;  /* 0x000000ff0700720c */ /* 0x001fda0004705670 */
[----:B-1----:R-:W-:Y:S05]  /*0090*/  @P0 BRA `(.L_x_1) ;  /* 0x0000000000200947 */ /* 0x002fea0003800000 */
[----:B------:R-:W-:Y:S02]  /*00a0*/  ULDC.64 UR4, c[0x0][0x198] ;  /* 0x0000660000047ab9 */ /* 0x000fe40000000a00 */
[----:B------:R-:W-:Y:S02]  /*00b0*/  UIADD3 UR6, UP0, UR4, 0xf0, URZ ;  /* 0x000000f004067890 */ /* 0x000fe4000ff1e03f */
[----:B------:R-:W-:Y:S02]  /*00c0*/  UIADD3 UR4, UP1, UR4, 0x1f0, URZ ;  /* 0x000001f004047890 */ /* 0x000fe4000ff3e03f */
[----:B------:R-:W-:Y:S02]  /*00d0*/  UIADD3.X UR7, URZ, UR5, URZ, UP0, !UPT ;  /* 0x000000053f077290 */ /* 0x000fe400087fe43f */
[----:B------:R-:W-:-:S07]  /*00e0*/  UIADD3.X UR5, URZ, UR5, URZ, UP1, !UPT ;  /* 0x000000053f057290 */ /* 0x000fce0008ffe43f */
[----:B------:R0:W-:Y:S02]  /*00f0*/  UTMACCTL.PF [UR6] ;  /* 0x00000000060079b9 */ /* 0x0001e40008040000 */
[----:B------:R0:W-:Y:S02]  /*0100*/  UTMACCTL.PF [UR4] ;  /* 0x00000000040079b9 */ /* 0x0001e40008040000 */
[----:B0-----:R-:W-:Y:S01]  /*0110*/  NOP ;  /* 0x0000000000007918 */ /* 0x001fe20000000000 */
.L_x_1:
[----:B------:R-:W-:Y:S05]  /*0120*/  BSYNC B0 ;  /* 0x0000000000007941 */ /* 0x000fea0003800000 */
.L_x_0:
[----:B------:R-:W0:Y:S02]  /*0130*/  SHFL.IDX PT, R4, R2, RZ, 0x1f ;  /* 0x00001fff02047589 */ /* 0x000e2400000e0000 */
[----:B0-----:R-:W-:-:S13]  /*0140*/  ISETP.NE.AND P0, PT, R4, RZ, PT ;  /* 0x000000ff0400720c */ /* 0x001fda0003f05270 */
[----:B------:R-:W-:Y:S05]  /*0150*/  @P0 BRA `(.L_x_2) ;  /* 0x0000000400240947 */ /* 0x000fea0003800000 */
[----:B------:R-:W-:Y:S01]  /*0160*/  ELECT P0, URZ, PT ;  /* 0x00000000003f782f */ /* 0x000fe20003800000 */
[----:B------:R-:W-:-:S12]  /*0170*/  BSSY B0, `(.L_x_2) ;  /* 0x0000047000007945 */ /* 0x000fd80003800000 */
[----:B------:R-:W-:Y:S05]  /*0180*/  @!P0 BRA `(.L_x_3) ;  /* 0x0000000400148947 */ /* 0x000fea0003800000 */
[----:B------:R-:W0:Y:S01]  /*0190*/  S2UR UR8, SR_CgaCtaId ;  /* 0x00000000000879c3 */ /* 0x000e220000008800 */
[----:B------:R-:W-:Y:S01]  /*01a0*/  UMOV UR4, 0x400 ;  /* 0x0000040000047882 */ /* 0x000fe20000000000 */
[----:B------:R-:W-:Y:S01]  /*01b0*/  UMOV UR5, 0x1 ;  /* 0x0000000100057882 */ /* 0x000fe20000000000 */
[----:B------:R-:W-:Y:S02]  /*01c0*/  UMOV UR6, 0x4 ;  /* 0x0000000400067882 */ /* 0x000fe40000000000 */
[----:B------:R-:W-:-:S04]  /*01d0*/  UIADD3 UR6, -UR6, 0x100000, URZ ;  /* 0x0010000006067890 */ /* 0x000fc8000fffe13f */
[----:B------:R-:W-:Y:S02]  /*01e0*/  USHF.L.U32 UR7, UR6, 0xb, URZ ;  /* 0x0000000b06077899 */ /* 0x000fe4000800063f */
[----:B------:R-:W-:Y:S02]  /*01f0*/  USHF.L.U32 UR6, UR6, 0x1, URZ ;  /* 0x0000000106067899 */ /* 0x000fe4000800063f */
[----:B0-----:R-:W-:Y:S02]  /*0200*/  ULEA UR8, UR8, UR4, 0x18 ;  /* 0x0000000408087291 */ /* 0x001fe4000f8ec03f */
[----:B------:R-:W-:-:S04]  /*0210*/  UIADD3 UR4, -UR5, 0x100000, URZ ;  /* 0x0010000005047890 */ /* 0x000fc8000fffe13f */
[----:B------:R-:W-:Y:S02]  /*0220*/  USHF.L.U32 UR5, UR4, 0xb, URZ ;  /* 0x0000000b04057899 */ /* 0x000fe4000800063f */
[----:B------:R-:W-:Y:S01]  /*0230*/  USHF.L.U32 UR4, UR4, 0x1, URZ ;  /* 0x0000000104047899 */ /* 0x000fe2000800063f */
[----:B------:R-:W0:Y:S11]  /*0240*/  FENCE.VIEW.ASYNC.S ;  /* 0x00000000000073c6 */ /* 0x000e360000000000 */
[----:B0-----:R0:W1:Y:S01]  /*0250*/  SYNCS.EXCH.64 URZ, [UR8], UR4 ;  /* 0x00000004083f75b2 */ /* 0x0010620008000100 */
[----:B------:R0:W2:Y:S01]  /*0260*/  SYNCS.EXCH.64 URZ, [UR8+0xe0], UR6 ;  /* 0x0000e006083f75b2 */ /* 0x0000a20008000100 */
[----:B------:R0:W3:Y:S01]  /*0270*/  SYNCS.EXCH.64 URZ, [UR8+0x8], UR4 ;  /* 0x00000804083f75b2 */ /* 0x0000e20008000100 */
[----:B------:R0:W4:Y:S01]  /*0280*/  SYNCS.EXCH.64 URZ, [UR8+0xe8], UR6 ;  /* 0x0000e806083f75b2 */ /* 0x0001220008000100 */
[----:B------:R0:W0:Y:S01]  /*0290*/  SYNCS.EXCH.64 URZ, [UR8+0x10], UR4 ;  /* 0x00001004083f75b2 */ /* 0x0000220008000100 */
        /* <DEDUP_REMOVED lines=51> */
[----:B-1234-:R-:W-:Y:S01]  /*05d0*/  NOP ;  /* 0x0000000000007918 */ /* 0x01efe20000000000 */
.L_x_3:
[----:B0-----:R-:W-:Y:S05]  /*05e0*/  BSYNC B0 ;  /* 0x0000000000007941 */ /* 0x001fea0003800000 */
.L_x_2:
[----:B------:R-:W-:Y:S01]  /*05f0*/  SHF.R.S32.HI R5, RZ, 0x1f, R0 ;  /* 0x0000001fff057819 */ /* 0x000fe20000011400 */
[----:B------:R-:W0:Y:S01]  /*0600*/  SHFL.IDX PT, R2, R2, RZ, 0x1f ;  /* 0x00001fff02027589 */ /* 0x000e2200000e0000 */
[----:B------:R-:W1:Y:S01]  /*0610*/  S2UR UR8, SR_CTAID.X ;  /* 0x00000000000879c3 */ /* 0x000e620000002500 */
[----:B------:R-:W-:Y:S02]  /*0620*/  ELECT P0, URZ, PT ;  /* 0x00000000003f782f */ /* 0x000fe40003800000 */
[----:B------:R-:W-:Y:S01]  /*0630*/  LEA.HI R5, R5, R0, RZ, 0x7 ;  /* 0x0000000005057211 */ /* 0x000fe200078f38ff */
[----:B------:R-:W2:Y:S01]  /*0640*/  S2R R8, SR_CTAID.Y ;  /* 0x0000000000087919 */ /* 0x000ea20000002600 */
[----:B------:R-:W-:Y:S01]  /*0650*/  SHF.R.S32.HI R11, RZ, 0x1f, R4 ;  /* 0x0000001fff0b7819 */ /* 0x000fe20000011404 */
[----:B------:R-:W-:Y:S01]  /*0660*/  ULDC UR4, c[0x0][0x150] ;  /* 0x0000540000047ab9 */ /* 0x000fe20000000800 */
[----:B------:R-:W-:Y:S01]  /*0670*/  LOP3.LUT R5, R5, 0xffffff80, RZ, 0xc0, !PT ;  /* 0xffffff8005057812 */ /* 0x000fe200078ec0ff */
[----:B------:R-:W-:Y:S01]  /*0680*/  VIADD R16, R3, 0xffffffff ;  /* 0xffffffff03107836 */ /* 0x000fe20000000000 */
[----:B------:R-:W-:Y:S01]  /*0690*/  LEA.HI R11, R11, R4, RZ, 0x2 ;  /* 0x000000040b0b7211 */ /* 0x000fe200078f10ff */
[----:B------:R-:W3:Y:S01]  /*06a0*/  LDC R12, c[0x0][0x144] ;  /* 0x00005100ff0c7b82 */ /* 0x000ee20000000800 */
[----:B------:R-:W-:Y:S01]  /*06b0*/  NOP ;  /* 0x0000000000007918 */ /* 0x000fe20000000000 */
[----:B------:R-:W-:Y:S01]  /*06c0*/  IMAD.IADD R6, R0, 0x1, -R5 ;  /* 0x0000000100067824 */ /* 0x000fe200078e0a05 */
[----:B------:R-:W-:Y:S01]  /*06d0*/  LOP3.LUT R11, R11, 0x3ffffffc, RZ, 0xc0, !PT ;  /* 0x3ffffffc0b0b7812 */ /* 0x000fe200078ec0ff */
[----:B------:R-:W-:Y:S01]  /*06e0*/  NOP ;  /* 0x0000000000007918 */ /* 0x000fe20000000000 */
[----:B------:R-:W-:-:S02]  /*06f0*/  ISETP.NE.AND P4, PT, R3, RZ, PT ;  /* 0x000000ff0300720c */ /* 0x000fc40003f85270 */
[----:B------:R-:W-:Y:S01]  /*0700*/  SHF.R.S32.HI R5, RZ, 0x1f, R6 ;  /* 0x0000001fff057819 */ /* 0x000fe20000011406 */
[----:B------:R-:W-:Y:S01]  /*0710*/  IMAD.IADD R4, R4, 0x1, -R11 ;  /* 0x0000000104047824 */ /* 0x000fe200078e0a0b */
[----:B------:R-:W4:Y:S01]  /*0720*/  LDC R14, c[0x0][0x140] ;  /* 0x00005000ff0e7b82 */ /* 0x000f220000000800 */
[----:B------:R-:W-:Y:S02]  /*0730*/  ISETP.GE.U32.AND P6, PT, R16, 0x2, PT ;  /* 0x000000021000780c */ /* 0x000fe40003fc6070 */
[----:B------:R-:W-:Y:S02]  /*0740*/  LEA.HI R5, R5, R6, RZ, 0x3 ;  /* 0x0000000605057211 */ /* 0x000fe400078f18ff */
[----:B0-----:R-:W-:Y:S02]  /*0750*/  ISETP.NE.OR P0, PT, R2, RZ, !P0 ;  /* 0x000000ff0200720c */ /* 0x001fe40004705670 */
[--C-:B------:R-:W-:Y:S01]  /*0760*/  SHF.R.S32.HI R2, RZ, 0x3, R5.reuse ;  /* 0x00000003ff027819 */ /* 0x100fe20000011405 */
[----:B------:R-:W0:Y:S01]  /*0770*/  LDC R13, c[0x0][0x148] ;  /* 0x00005200ff0d7b82 */ /* 0x000e220000000800 */
[----:B------:R-:W-:-:S02]  /*0780*/  SHF.R.S32.HI R5, RZ, 0x1f, R5 ;  /* 0x0000001fff057819 */ /* 0x000fc40000011405 */
[----:B-1----:R-:W-:Y:S02]  /*0790*/  I2FP.F32.U32 R10, UR8 ;  /* 0x00000008000a7c45 */ /* 0x002fe40008201000 */
[----:B------:R-:W-:-:S03]  /*07a0*/  LEA.HI R5, R5, R2, RZ, 0x2 ;  /* 0x0000000205057211 */ /* 0x000fc600078f10ff */
[----:B------:R-:W-:Y:S01]  /*07b0*/  FMUL R10, R10, UR4 ;  /* 0x000000040a0a7c20 */ /* 0x000fe20008400000 */
[----:B------:R-:W-:Y:S01]  /*07c0*/  LOP3.LUT R5, R5, 0xfffffffc, RZ, 0xc0, !PT ;  /* 0xfffffffc05057812 */ /* 0x000fe200078ec0ff */
[----:B------:R-:W-:Y:S01]  /*07d0*/  VOTEU.ALL UP0, P0 ;  /* 0x00000000003f7886 */ /* 0x000fe20000000000 */
[----:B--2---:R-:W-:Y:S01]  /*07e0*/  I2FP.F32.U32 R11, R8 ;  /* 0x00000008000b7245 */ /* 0x004fe20000201000 */
[----:B------:R-:W-:Y:S01]  /*07f0*/  ULDC UR4, c[0x0][0x154] ;  /* 0x0000550000047ab9 */ /* 0x000fe20000000800 */
[----:B------:R-:W-:Y:S01]  /*0800*/  VOTEU.ALL UP1, P0 ;  /* 0x00000000003f7886 */ /* 0x000fe20000020000 */
[----:B------:R-:W1:Y:S01]  /*0810*/  F2I.U32.TRUNC.NTZ R10, R10 ;  /* 0x0000000a000a7305 */ /* 0x000e62000020f000 */
[----:B------:R-:W-:Y:S01]  /*0820*/  IMAD.IADD R5, R2, 0x1, -R5 ;  /* 0x0000000102057824 */ /* 0x000fe200078e0a05 */
[----:B------:R-:W2:Y:S01]  /*0830*/  @!UP0 S2UR UR7, SR_CgaCtaId ;  /* 0x00000000000789c3 */ /* 0x000ea20000008800 */
[----:B------:R-:W-:Y:S01]  /*0840*/  @!UP0 UMOV UR6, 0x400 ;  /* 0x0000040000068882 */ /* 0x000fe20000000000 */
[----:B----4-:R-:W-:Y:S01]  /*0850*/  ISETP.EQ.U32.AND P3, PT, R14, 0x1, PT ;  /* 0x000000010e00780c */ /* 0x010fe20003f62070 */
[----:B------:R-:W-:-:S05]  /*0860*/  IMAD R5, R4, 0x4, R5 ;  /* 0x0000000404057824 */ /* 0x000fca00078e0205 */
[----:B------:R-:W-:-:S04]  /*0870*/  LEA.HI R2, R5, R5, RZ, 0x1 ;  /* 0x0000000505027211 */ /* 0x000fc800078f08ff */
[----:B------:R-:W-:Y:S01]  /*0880*/  LOP3.LUT R4, R2, 0xfffffffe, RZ, 0xc0, !PT ;  /* 0xfffffffe02047812 */ /* 0x000fe200078ec0ff */
[----:B-1----:R-:W-:Y:S02]  /*0890*/  IMAD.MOV R15, RZ, RZ, -R10 ;  /* 0x000000ffff0f7224 */ /* 0x002fe400078e0a0a */
[----:B------:R-:W-:Y:S01]  /*08a0*/  FMUL R10, R11, UR4 ;  /* 0x000000040b0a7c20 */ /* 0x000fe20008400000 */
[----:B------:R-:W-:Y:S01]  /*08b0*/  SHF.R.S32.HI R2, RZ, 0x1f, R7 ;  /* 0x0000001fff027819 */ /* 0x000fe20000011407 */
[----:B------:R-:W-:Y:S01]  /*08c0*/  UMOV UR4, 0x20 ;  /* 0x0000002000047882 */ /* 0x000fe20000000000 */
[----:B---3--:R-:W-:Y:S01]  /*08d0*/  IMAD R12, R12, R15, UR8 ;  /* 0x000000080c0c7e24 */ /* 0x008fe2000f8e020f */
[----:B------:R-:W-:-:S04]  /*08e0*/  @!UP0 UIADD3 UR4, -UR4, 0x100000, URZ ;  /* 0x0010000004048890 */ /* 0x000fc8000fffe13f */
[----:B------:R-:W-:Y:S02]  /*08f0*/  @!UP0 USHF.L.U32 UR5, UR4, 0xb, URZ ;  /* 0x0000000b04058899 */ /* 0x000fe4000800063f */
[----:B------:R-:W-:Y:S01]  /*0900*/  @!UP0 USHF.L.U32 UR4, UR4, 0x1, URZ ;  /* 0x0000000104048899 */ /* 0x000fe2000800063f */
[C---:B------:R-:W-:Y:S01]  /*0910*/  IMAD.IADD R11, R5.reuse, 0x1, -R4 ;  /* 0x00000001050b7824 */ /* 0x040fe200078e0a04 */
[----:B------:R-:W1:Y:S01]  /*0920*/  F2I.U32.TRUNC.NTZ R10, R10 ;  /* 0x0000000a000a7305 */ /* 0x000e62000020f000 */
[----:B------:R-:W-:Y:S01]  /*0930*/  LEA.HI R2, R2, R7, RZ, 0x2 ;  /* 0x0000000702027211 */ /* 0x000fe200078f10ff */
[----:B------:R-:W-:Y:S02]  /*0940*/  IMAD.SHL.U32 R4, R5, 0x4, RZ ;  /* 0x0000000405047824 */ /* 0x000fe400078e00ff */
[----:B------:R-:W-:Y:S01]  /*0950*/  ISETP.NE.AND P2, PT, R11, R12, PT ;  /* 0x0000000c0b00720c */ /* 0x000fe20003f45270 */
[----:B--2---:R-:W-:Y:S01]  /*0960*/  @!UP0 ULEA UR6, UR7, UR6, 0x18 ;  /* 0x0000000607068291 */ /* 0x004fe2000f8ec03f */
[----:B------:R-:W-:Y:S01]  /*0970*/  LOP3.LUT R2, R2, 0xfffffffc, RZ, 0xc0, !PT ;  /* 0xfffffffc02027812 */ /* 0x000fe200078ec0ff */
[----:B------:R-:W-:Y:S01]  /*0980*/  VOTEU.ALL UP0, P0 ;  /* 0x00000000003f7886 */ /* 0x000fe20000000000 */
[----:B------:R-:W-:-:S02]  /*0990*/  LOP3.LUT R5, R5, 0xc, R4, 0x78, !PT ;  /* 0x0000000c05057812 */ /* 0x000fc400078e7804 */
[----:B------:R-:W-:Y:S01]  /*09a0*/  LOP3.LUT P0, RZ, R6, 0x7, RZ, 0xc0, !PT ;  /* 0x0000000706ff7812 */ /* 0x000fe2000780c0ff */
[----:B------:R-:W-:Y:S02]  /*09b0*/  IMAD.IADD R7, R7, 0x1, -R2 ;  /* 0x0000000107077824 */ /* 0x000fe400078e0a02 */
[----:B------:R-:W-:Y:S01]  /*09c0*/  IMAD.MOV.U32 R6, RZ, RZ, 0x1 ;  /* 0x00000001ff067424 */ /* 0x000fe200078e00ff */
[----:B------:R-:W-:Y:S01]  /*09d0*/  ISETP.LT.U32.AND P0, PT, R5, 0x2, !P0 ;  /* 0x000000020500780c */ /* 0x000fe20004701070 */
[----:B-1----:R-:W-:Y:S01]  /*09e0*/  IMAD.MOV R20, RZ, RZ, -R10 ;  /* 0x000000ffff147224 */ /* 0x002fe200078e0a0a */
[----:B------:R-:W-:Y:S01]  /*09f0*/  ISETP.NE.AND P1, PT, R7, 0x3, PT ;  /* 0x000000030700780c */ /* 0x000fe20003f25270 */
[----:B------:R-:W1:Y:S02]  /*0a00*/  FENCE.VIEW.ASYNC.S ;  /* 0x00000000000073c6 */ /* 0x000e640000000000 */
[----:B-1----:R1:W2:Y:S01]  /*0a10*/  @!UP0 SYNCS.EXCH.64 URZ, [UR6+0x1d0], UR4 ;  /* 0x0001d004063f85b2 */ /* 0x0022a20008000100 */
[----:B------:R-:W-:Y:S01]  /*0a20*/  @P2 LEA.HI R2, R5, R5, RZ, 0x1 ;  /* 0x0000000505022211 */ /* 0x000fe200078f08ff */
[----:B0-----:R-:W-:Y:S01]  /*0a30*/  IMAD R11, R13, R20, R8 ;  /* 0x000000140d0b7224 */ /* 0x001fe200078e0208 */
[----:B------:R-:W-:-:S02]  /*0a40*/  ISETP.EQ.OR P1, PT, R7, RZ, !P1 ;  /* 0x000000ff0700720c */ /* 0x000fc40004f22670 */
[----:B------:R-:W-:Y:S02]  /*0a50*/  @P2 SHF.R.S32.HI R2, RZ, 0x1, R2 ;  /* 0x00000001ff022819 */ /* 0x000fe40000011402 */
[----:B------:R-:W-:Y:S02]  /*0a60*/  ISETP.EQ.AND P1, PT, R3, RZ, P1 ;  /* 0x000000ff0300720c */ /* 0x000fe40000f22270 */
[----:B------:R-:W-:Y:S02]  /*0a70*/  @P2 ISETP.NE.AND P5, PT, R2, R11, PT ;  /* 0x0000000b0200220c */ /* 0x000fe40003fa5270 */
[----:B------:R-:W-:Y:S02]  /*0a80*/  SEL R3, RZ, 0x1, !P0 ;  /* 0x00000001ff037807 */ /* 0x000fe40004000000 */
[----:B------:R-:W-:Y:S02]  /*0a90*/  @P2 SEL R6, RZ, 0x1, P5 ;  /* 0x00000001ff062807 */ /* 0x000fe40002800000 */
[----:B------:R-:W-:Y:S01]  /*0aa0*/  SEL R4, RZ, 0x1, !P1 ;  /* 0x00000001ff047807 */ /* 0x000fe20004800000 */
[----:B------:R1:W0:Y:S01]  /*0ab0*/  @!UP1 SYNCS.EXCH.64 URZ, [UR6+0x1d8], UR4 ;  /* 0x0001d804063f95b2 */ /* 0x0002220008000100 */
[----:B------:R-:W-:Y:S01]  /*0ac0*/  LOP3.LUT R6, R6, R3, RZ, 0xc0, !PT ;  /* 0x0000000306067212 */ /* 0x000fe200078ec0ff */
[----:B------:R-:W-:Y:S01]  /*0ad0*/  NOP ;  /* 0x0000000000007918 */ /* 0x000fe20000000000 */
[----:B------:R-:W-:Y:S01]  /*0ae0*/  SEL R4, R4, 0x2, P6 ;  /* 0x0000000204047807 */ /* 0x000fe20003000000 */
[----:B------:R-:W-:Y:S06]  /*0af0*/  @!P3 BRA `(.L_x_4) ;  /* 0x000000000008b947 */ /* 0x000fec0003800000 */
[----:B0-2---:R-:W-:Y:S01]  /*0b00*/  UCGABAR_ARV ;  /* 0x00000000000079c7 */ /* 0x005fe20008000000 */
[----:B------:R-:W-:Y:S05]  /*0b10*/  BRA `(.L_x_5) ;  /* 0x0000000000047947 */ /* 0x000fea0003800000 */
.L_x_4:
[----:B0-2---:R-:W-:Y:S01]  /*0b20*/  NOP ;  /* 0x0000000000007918 */ /* 0x005fe20000000000 */
.L_x_5:
[----:B------:R-:W0:Y:S01]  /*0b30*/  LDC R2, c[0x0][0x65c] ;  /* 0x00019700ff027b82 */ /* 0x000e220000000800 */
[----:B------:R-:W-:Y:S01]  /*0b40*/  IMAD.MOV.U32 R3, RZ, RZ, RZ ;  /* 0x000000ffff037224 */ /* 0x000fe200078e00ff */
[----:B0-----:R-:W-:Y:S01]  /*0b50*/  ISETP.NE.AND P2, PT, R2, 0x1, PT ;  /* 0x000000010200780c */ /* 0x001fe20003f45270 */
[----:B------:R-:W-:-:S12]  /*0b60*/  IMAD.U32 R2, RZ, RZ, UR8 ;  /* 0x00000008ff027e24 */ /* 0x000fd8000f8e00ff */
[----:B------:R-:W0:Y:S01]  /*0b70*/  @P2 LDC R15, c[0x0][0x10] ;  /* 0x00000400ff0f2b82 */ /* 0x000e220000000800 */
[----:B------:R-:W-:Y:S02]  /*0b80*/  @P2 IMAD.MOV.U32 R9, RZ, RZ, RZ ;  /* 0x000000ffff092224 */ /* 0x000fe400078e00ff */
[----:B------:R-:W-:-:S05]  /*0b90*/  @P2 IMAD.MOV.U32 R17, RZ, RZ, RZ ;  /* 0x000000ffff112224 */ /* 0x000fca00078e00ff */
[----:B------:R-:W2:Y:S01]  /*0ba0*/  @!P2 LDC R11, c[0x0][0xc] ;  /* 0x00000300ff0bab82 */ /* 0x000ea20000000800 */
[----:B0-----:R-:W-:-:S04]  /*0bb0*/  @P2 IMAD.WIDE.U32 R14, R15, UR8, R8 ;  /* 0x000000080f0e2c25 */ /* 0x001fc8000f8e0008 */
[----:B--2---:R-:W-:-:S04]  /*0bc0*/  @!P2 IMAD.WIDE.U32 R10, R8, R11, R2 ;  /* 0x0000000b080aa225 */ /* 0x004fc800078e0002 */
[----:B------:R-:W-:Y:S02]  /*0bd0*/  @P2 IMAD.MOV.U32 R2, RZ, RZ, R14 ;  /* 0x000000ffff022224 */ /* 0x000fe400078e000e */
[----:B------:R-:W-:Y:S02]  /*0be0*/  @P2 IMAD.IADD R3, R15, 0x1, R17 ;  /* 0x000000010f032824 */ /* 0x000fe400078e0211 */
[----:B------:R-:W-:Y:S02]  /*0bf0*/  @!P2 IMAD.MOV.U32 R2, RZ, RZ, R10 ;  /* 0x000000ffff02a224 */ /* 0x000fe400078e000a */
[----:B------:R-:W-:Y:S01]  /*0c00*/  @!P2 IMAD.MOV.U32 R3, RZ, RZ, R11 ;  /* 0x000000ffff03a224 */ /* 0x000fe200078e000b */
[----:B------:R-:W-:Y:S06]  /*0c10*/  @!P3 BRA `(.L_x_6) ;  /* 0x00000000000cb947 */ /* 0x000fec0003800000 */
[----:B------:R-:W-:Y:S01]  /*0c20*/  UCGABAR_WAIT ;  /* 0x0000000000007dc7 */ /* 0x000fe20008000000 */
[----:B------:R-:W-:Y:S01]  /*0c30*/  CCTL.IVALL ;  /* 0x00000000ff00798f */ /* 0x000fe20002000000 */
[----:B------:R-:W-:Y:S05]  /*0c40*/  BRA `(.L_x_7) ;  /* 0x0000000000047947 */ /* 0x000fea0003800000 */
.L_x_6:
[----:B------:R-:W-:Y:S06]  /*0c50*/  BAR.SYNC.DEFER_BLOCKING 0x0 ;  /* 0x0000000000007b1d */ /* 0x000fec0000010000 */
.L_x_7:
[----:B------:R-:W-:Y:S05]  /*0c60*/  @!P4 BRA `(.L_x_8) ;  /* 0x000000740018c947 */ /* 0x000fea0003800000 */
[----:B------:R-:W-:-:S13]  /*0c70*/  ISETP.GT.U32.AND P0, PT, R16, 0x1, PT ;  /* 0x000000011000780c */ /* 0x000fda0003f04070 */
[----:B-1----:R-:W-:Y:S05]  /*0c80*/  @P0 EXIT ;  /* 0x000000000000094d */ /* 0x002fea0003800000 */
[----:B------:R-:W-:Y:S01]  /*0c90*/  ULDC.64 UR4, c[0x0][0x650] ;  /* 0x0001940000047ab9 */ /* 0x000fe20000000a00 */
[----:B------:R-:W-:Y:S01]  /*0ca0*/  PRMT R14, RZ, 0x7610, R14 ;  /* 0x00007610ff0e7816 */ /* 0x000fe2000000000e */
[----:B------:R-:W-:Y:S01]  /*0cb0*/  IMAD.MOV.U32 R10, RZ, RZ, -0x1 ;  /* 0xffffffffff0a7424 */ /* 0x000fe200078e00ff */
[----:B------:R-:W-:Y:S01]  /*0cc0*/  ISETP.GE.U32.AND P0, PT, R2, UR4, PT ;  /* 0x0000000402007c0c */ /* 0x000fe2000bf06070 */
[----:B------:R-:W-:Y:S02]  /*0cd0*/  IMAD.MOV.U32 R11, RZ, RZ, -0x1 ;  /* 0xffffffffff0b7424 */ /* 0x000fe400078e00ff */
[----:B------:R-:W-:Y:S01]  /*0ce0*/  IMAD.MOV.U32 R7, RZ, RZ, -0x1 ;  /* 0xffffffffff077424 */ /* 0x000fe200078e00ff */
[----:B------:R-:W-:-:S13]  /*0cf0*/  ISETP.GE.U32.AND.EX P0, PT, R3, UR5, PT, P0 ;  /* 0x0000000503007c0c */ /* 0x000fda000bf06100 */
[----:B------:R-:W-:Y:S05]  /*0d00*/  @P0 BRA `(.L_x_9) ;  /* 0x0000000400280947 */ /* 0x000fea0003800000 */
[----:B------:R-:W0:Y:S01]  /*0d10*/  LDC.64 R22, c[0x0][0x628] ;  /* 0x00018a00ff167b82 */ /* 0x000e220000000a00 */
[----:B------:R-:W-:Y:S02]  /*0d20*/  IMAD.MOV.U32 R10, RZ, RZ, R2 ;  /* 0x000000ffff0a7224 */ /* 0x000fe400078e0002 */
[----:B------:R-:W-:-:S05]  /*0d30*/  IMAD.MOV.U32 R11, RZ, RZ, R3 ;  /* 0x000000ffff0b7224 */ /* 0x000fca00078e0003 */
[----:B------:R-:W1:Y:S08]  /*0d40*/  LDC R18, c[0x0][0x630] ;  /* 0x00018c00ff127b82 */ /* 0x000e700000000800 */
[----:B------:R-:W2:Y:S01]  /*0d50*/  LDC.64 R24, c[0x0][0x620] ;  /* 0x00018800ff187b82 */ /* 0x000ea20000000a00 */
[----:B0-----:R-:W-:-:S04]  /*0d60*/  ISETP.NE.U32.AND P0, PT, R22, RZ, PT ;  /* 0x000000ff1600720c */ /* 0x001fc80003f05070 */
[----:B------:R-:W-:-:S13]  /*0d70*/  ISETP.NE.AND.EX P0, PT, R23, RZ, PT, P0 ;  /* 0x000000ff1700720c */ /* 0x000fda0003f05300 */
[----:B-12---:R-:W-:Y:S05]  /*0d80*/  @!P0 BRA `(.L_x_10) ;  /* 0x0000000000288947 */ /* 0x006fea0003800000 */
[----:B------:R-:W0:Y:S02]  /*0d90*/  LDC R7, c[0x0][0x634] ;  /* 0x00018d00ff077b82 */ /* 0x000e240000000800 */
[----:B0-----:R-:W-:-:S05]  /*0da0*/  IADD3 R7, P0, R2, R7, RZ ;  /* 0x0000000702077210 */ /* 0x001fca0007f1e0ff */
[----:B------:R-:W-:-:S04]  /*0db0*/  IMAD.X R19, RZ, RZ, R3, P0 ;  /* 0x000000ffff137224 */ /* 0x000fc800000e0603 */
[----:B------:R-:W-:-:S04]  /*0dc0*/  IMAD.WIDE.U32 R10, R19, R22, RZ ;  /* 0x00000016130a7225 */ /* 0x000fc800078e00ff */
[----:B------:R-:W-:-:S04]  /*0dd0*/  IMAD.WIDE.U32 R14, P0, R7, R23, R10 ;  /* 0x00000017070e7225 */ /* 0x000fc8000780000a */
[----:B------:R-:W-:-:S04]  /*0de0*/  IMAD.WIDE.U32 R10, R7, R22, RZ ;  /* 0x00000016070a7225 */ /* 0x000fc800078e00ff */
[----:B------:R-:W-:Y:S01]  /*0df0*/  IMAD.X R17, RZ, RZ, RZ, P0 ;  /* 0x000000ffff117224 */ /* 0x000fe200000e06ff */
[----:B------:R-:W-:Y:S01]  /*0e00*/  IADD3 RZ, P0, R11, R14, RZ ;  /* 0x0000000e0bff7210 */ /* 0x000fe20007f1e0ff */
[----:B------:R-:W-:-:S04]  /*0e10*/  IMAD.MOV.U32 R16, RZ, RZ, R15 ;  /* 0x000000ffff107224 */ /* 0x000fc800078e000f */
[----:B------:R-:W-:-:S08]  /*0e20*/  IMAD.WIDE.U32.X R10, R19, R23, R16, P0 ;  /* 0x00000017130a7225 */ /* 0x000fd000000e0410 */
.L_x_10:
[----:B------:R-:W0:Y:S01]  /*0e30*/  LDC.64 R26, c[0x0][0x640] ;  /* 0x00019000ff1a7b82 */ /* 0x000e220000000a00 */
[--C-:B------:R-:W-:Y:S01]  /*0e40*/  SHF.R.U64 R28, R10, R18, R11.reuse ;  /* 0x000000120a1c7219 */ /* 0x100fe2000000120b */
[----:B------:R-:W-:Y:S01]  /*0e50*/  IMAD R29, R13, R20, R8 ;  /* 0x000000140d1d7224 */ /* 0x000fe200078e0208 */
[----:B------:R-:W-:Y:S01]  /*0e60*/  SHF.R.U32.HI R7, RZ, R18, R11 ;  /* 0x00000012ff077219 */ /* 0x000fe2000001160b */
[----:B------:R-:W-:Y:S01]  /*0e70*/  IMAD.MOV.U32 R23, RZ, RZ, 0x1 ;  /* 0x00000001ff177424 */ /* 0x000fe200078e00ff */
[----:B------:R-:W-:-:S03]  /*0e80*/  IADD3 R9, P0, RZ, -R28, RZ ;  /* 0x8000001cff097210 */ /* 0x000fc60007f1e0ff */
[----:B------:R-:W1:Y:S02]  /*0e90*/  LDC R16, c[0x0][0x618] ;  /* 0x00018600ff107b82 */ /* 0x000e640000000800 */
[----:B------:R-:W-:Y:S02]  /*0ea0*/  IMAD.X R7, RZ, RZ, ~R7, P0 ;  /* 0x000000ffff077224 */ /* 0x000fe400000e0e07 */
[----:B------:R-:W-:-:S04]  /*0eb0*/  IMAD.WIDE.U32 R10, R9, R24, R2 ;  /* 0x00000018090a7225 */ /* 0x000fc800078e0002 */
[----:B------:R-:W2:Y:S01]  /*0ec0*/  LDC R15, c[0x0][0x608] ;  /* 0x00018200ff0f7b82 */ /* 0x000ea20000000800 */
[----:B------:R-:W-:-:S04]  /*0ed0*/  IMAD R14, R7, R24, RZ ;  /* 0x00000018070e7224 */ /* 0x000fc800078e02ff */
[----:B------:R-:W-:-:S03]  /*0ee0*/  IMAD R7, R9, R25, R14 ;  /* 0x0000001909077224 */ /* 0x000fc600078e020e */
[----:B------:R-:W3:Y:S01]  /*0ef0*/  LDC R22, c[0x0][0x658] ;  /* 0x00019600ff167b82 */ /* 0x000ee20000000800 */
[----:B------:R-:W-:Y:S01]  /*0f00*/  IMAD.IADD R7, R11, 0x1, R7 ;  /* 0x000000010b077824 */ /* 0x000fe200078e0207 */
[----:B0-----:R-:W-:-:S04]  /*0f10*/  ISETP.NE.U32.AND P0, PT, R26, RZ, PT ;  /* 0x000000ff1a00720c */ /* 0x001fc80003f05070 */
[----:B------:R-:W-:Y:S02]  /*0f20*/  ISETP.NE.AND.EX P0, PT, R27, RZ, PT, P0 ;  /* 0x000000ff1b00720c */ /* 0x000fe40003f05300 */
[----:B------:R-:W0:Y:S01]  /*0f30*/  LDC R18, c[0x0][0x600] ;  /* 0x00018000ff127b82 */ /* 0x000e220000000800 */
[-CC-:B-1----:R-:W-:Y:S02]  /*0f40*/  SHF.R.U64 R19, R10, R16.reuse, R7.reuse ;  /* 0x000000100a137219 */ /* 0x182fe40000001207 */
[----:B------:R-:W-:Y:S01]  /*0f50*/  SHF.R.U32.HI R10, RZ, R16, R7 ;  /* 0x00000010ff0a7219 */ /* 0x000fe20000011607 */
[----:B------:R-:W-:-:S04]  /*0f60*/  IMAD.MOV.U32 R7, RZ, RZ, -0x1 ;  /* 0xffffffffff077424 */ /* 0x000fc800078e00ff */
[----:B------:R-:W1:Y:S01]  /*0f70*/  LDC R21, c[0x0][0x648] ;  /* 0x00019200ff157b82 */ /* 0x000e620000000800 */
[-CC-:B--2---:R-:W-:Y:S02]  /*0f80*/  SHF.R.U64 R16, R19, R15.reuse, R10.reuse ;  /* 0x0000000f13107219 */ /* 0x184fe4000000120a */
[----:B------:R-:W-:-:S05]  /*0f90*/  SHF.R.U32.HI R9, RZ, R15, R10 ;  /* 0x0000000fff097219 */ /* 0x000fca000001160a */
[----:B------:R-:W2:Y:S01]  /*0fa0*/  LDC R24, c[0x0][0x638] ;  /* 0x00018e00ff187b82 */ /* 0x000ea20000000800 */
[-CC-:B---3--:R-:W-:Y:S02]  /*0fb0*/  SHF.R.U64 R20, R16, R22.reuse, R9.reuse ;  /* 0x0000001610147219 */ /* 0x188fe40000001209 */
[-C--:B------:R-:W-:Y:S02]  /*0fc0*/  SHF.L.U32 R7, R7, R22.reuse, RZ ;  /* 0x0000001607077219 */ /* 0x080fe400000006ff */
[----:B------:R-:W-:Y:S01]  /*0fd0*/  SHF.R.U32.HI R9, RZ, R22, R9 ;  /* 0x00000016ff097219 */ /* 0x000fe20000011609 */
[----:B------:R-:W-:Y:S01]  /*0fe0*/  IMAD.MOV.U32 R8, RZ, RZ, R20 ;  /* 0x000000ffff087224 */ /* 0x000fe200078e0014 */
[----:B------:R-:W-:Y:S01]  /*0ff0*/  LOP3.LUT R13, RZ, R7, RZ, 0x33, !PT ;  /* 0x00000007ff0d7212 */ /* 0x000fe200078e33ff */
[----:B------:R-:W3:Y:S01]  /*1000*/  LDC R25, c[0x0][0x610] ;  /* 0x00018400ff197b82 */ /* 0x000ee20000000800 */
[----:B------:R-:W-:Y:S05]  /*1010*/  @!P0 BRA `(.L_x_11) ;  /* 0x0000000000288947 */ /* 0x000fea0003800000 */
[----:B------:R-:W4:Y:S02]  /*1020*/  LDC R7, c[0x0][0x64c] ;  /* 0x00019300ff077b82 */ /* 0x000f240000000800 */
[----:B----4-:R-:W-:-:S05]  /*1030*/  IADD3 R7, P0, R20, R7, RZ ;  /* 0x0000000714077210 */ /* 0x010fca0007f1e0ff */
        /* <DEDUP_REMOVED lines=8> */
.L_x_11:
[----:B-1----:R-:W-:Y:S01]  /*10c0*/  SHF.R.U64 R9, R8, R21, R9 ;  /* 0x0000001508097219 */ /* 0x002fe20000001209 */
[----:B0-----:R-:W-:Y:S01]  /*10d0*/  VIADD R10, R18, 0xffffffff ;  /* 0xffffffff120a7836 */ /* 0x001fe20000000000 */
[----:B------:R-:W-:Y:S01]  /*10e0*/  SHF.L.U32 R7, R23, R22, RZ ;  /* 0x0000001617077219 */ /* 0x000fe200000006ff */
[----:B------:R-:W-:Y:S01]  /*10f0*/  IMAD.MOV.U32 R14, RZ, RZ, 0x1 ;  /* 0x00000001ff0e7424 */ /* 0x000fe200078e00ff */
[----:B------:R-:W-:Y:S01]  /*1100*/  LOP3.LUT R8, R16, R13, RZ, 0xc0, !PT ;  /* 0x0000000d10087212 */ /* 0x000fe200078ec0ff */
[----:B------:R-:W-:Y:S01]  /*1110*/  IMAD.MOV R11, RZ, RZ, -R9 ;  /* 0x000000ffff0b7224 */ /* 0x000fe200078e0a09 */
[----:B------:R-:W-:Y:S02]  /*1120*/  SEL R12, R12, R29, !P2 ;  /* 0x0000001d0c0c7207 */ /* 0x000fe40005000000 */
[----:B------:R-:W-:Y:S01]  /*1130*/  LOP3.LUT R10, R19, R10, RZ, 0xc0, !PT ;  /* 0x0000000a130a7212 */ /* 0x000fe200078ec0ff */
[----:B------:R-:W-:Y:S02]  /*1140*/  IMAD R9, R7, R9, R8 ;  /* 0x0000000907097224 */ /* 0x000fe400078e0208 */
[----:B--2---:R-:W-:-:S02]  /*1150*/  IMAD R7, R11, R24, R20 ;  /* 0x000000180b077224 */ /* 0x004fc400078e0214 */
[----:B---3--:R-:W-:Y:S02]  /*1160*/  IMAD R12, R9, R25, R12 ;  /* 0x00000019090c7224 */ /* 0x008fe400078e020c */
[----:B------:R-:W-:-:S05]  /*1170*/  IMAD R7, R7, R18, R10 ;  /* 0x0000001207077224 */ /* 0x000fca00078e020a */
[----:B------:R-:W-:Y:S02]  /*1180*/  SEL R11, R7, R12, !P2 ;  /* 0x0000000c070b7207 */ /* 0x000fe40005000000 */
[----:B------:R-:W-:Y:S01]  /*1190*/  SEL R10, R12, R7, !P2 ;  /* 0x000000070c0a7207 */ /* 0x000fe20005000000 */
[----:B------:R-:W-:-:S07]  /*11a0*/  IMAD.MOV.U32 R7, RZ, RZ, R28 ;  /* 0x000000ffff077224 */ /* 0x000fce00078e001c */
.L_x_9:
[----:B------:R-:W-:-:S08]  /*11b0*/  NOP ;  /* 0x0000000000007918 */ /* 0x000fd00000000000 */
[----:B------:R-:W0:Y:S02]  /*11c0*/  USETMAXREG.TRY_ALLOC.CTAPOOL UP0, 0xe8 ;  /* 0x000000e8000079c8 */ /* 0x000e240008000600 */
[----:B0-----:R-:W-:-:S13]  /*11d0*/  PLOP3.LUT P0, PT, PT, PT, UP0, 0x80, 0x0 ;  /* 0x000000000000781c */ /* 0x001fda0003f0f008 */
[----:B------:R-:W-:Y:S05]  /*11e0*/  @!P0 BRA `(.L_x_9) ;  /* 0xfffffffc00f08947 */ /* 0x000fea000383ffff */
[----:B------:R-:W-:Y:S01]  /*11f0*/  ULDC.64 UR4, c[0x0][0x598] ;  /* 0x0001660000047ab9 */ /* 0x000fe20000000a00 */
[----:B------:R-:W-:Y:S01]  /*1200*/  ULDC.64 UR18, c[0x0][0x208] ;  /* 0x0000820000127ab9 */ /* 0x000fe20000000a00 */
[----:B------:R-:W-:-:S04]  /*1210*/  ISETP.NE.U32.AND P0, PT, RZ, UR4, PT ;  /* 0x00000004ff007c0c */ /* 0x000fc8000bf05070 */
[----:B------:R-:W-:-:S13]  /*1220*/  ISETP.NE.AND.EX P0, PT, RZ, UR5, PT, P0 ;  /* 0x00000005ff007c0c */ /* 0x000fda000bf05300 */
[----:B------:R-:W-:Y:S05]  /*1230*/  @!P0 BRA `(.L_x_12) ;  /* 0x00000000001c8947 */ /* 0x000fea0003800000 */
[----:B------:R-:W0:Y:S02]  /*1240*/  LDC.64 R8, c[0x0][0x598] ;  /* 0x00016600ff087b82 */ /* 0x000e240000000a00 */
[----:B0-----:R-:W2:Y:S02]  /*1250*/  LDG.E.64 R8, desc[UR18][R8.64] ;  /* 0x0000001208087981 */ /* 0x001ea4000c1e1b00 */
[----:B--2---:R-:W-:-:S04]  /*1260*/  ISETP.NE.U32.AND P0, PT, R8, RZ, PT ;  /* 0x000000ff0800720c */ /* 0x004fc80003f05070 */
[----:B------:R-:W-:-:S13]  /*1270*/  ISETP.NE.AND.EX P0, PT, R9, RZ, PT, P0 ;  /* 0x000000ff0900720c */ /* 0x000fda0003f05300 */
[----:B------:R-:W-:Y:S05]  /*1280*/  @!P0 BRA `(.L_x_12) ;  /* 0x0000000000088947 */ /* 0x000fea0003800000 */
[----:B------:R0:W5:Y:S01]  /*1290*/  LD.E R8, desc[UR18][R8.64] ;  /* 0x0000001208087980 */ /* 0x000162000c101900 */
[----:B------:R-:W-:Y:S05]  /*12a0*/  BRA `(.L_x_13) ;  /* 0x0000000000207947 */ /* 0x000fea0003800000 */
.L_x_12:
[----:B------:R-:W-:Y:S02]  /*12b0*/  ULDC.64 UR4, c[0x0][0x588] ;  /* 0x0001620000047ab9 */ /* 0x000fe40000000a00 */
[----:B------:R-:W-:-:S04]  /*12c0*/  ISETP.NE.U32.AND P0, PT, RZ, UR4, PT ;  /* 0x00000004ff007c0c */ /* 0x000fc8000bf05070 */
[----:B------:R-:W-:-:S13]  /*12d0*/  ISETP.NE.AND.EX P0, PT, RZ, UR5, PT, P0 ;  /* 0x00000005ff007c0c */ /* 0x000fda000bf05300 */
[----:B------:R-:W-:Y:S05]  /*12e0*/  @!P0 BRA `(.L_x_14) ;  /* 0x00000000000c8947 */ /* 0x000fea0003800000 */
[----:B------:R-:W0:Y:S02]  /*12f0*/  LDC.64 R8, c[0x0][0x588] ;  /* 0x00016200ff087b82 */ /* 0x000e240000000a00 */
[----:B0-----:R1:W5:Y:S01]  /*1300*/  LDG.E R8, desc[UR18][R8.64] ;  /* 0x0000001208087981 */ /* 0x001362000c1e1900 */
[----:B------:R-:W-:Y:S05]  /*1310*/  BRA `(.L_x_13) ;  /* 0x0000000000047947 */ /* 0x000fea0003800000 */
.L_x_14:
[----:B------:R-:W2:Y:S02]  /*1320*/  LDC R8, c[0x0][0x580] ;  /* 0x00016000ff087b82 */ /* 0x000ea40000000800 */
.L_x_13:
[----:B------:R-:W-:Y:S02]  /*1330*/  ULDC.64 UR4, c[0x0][0x5a0] ;  /* 0x0001680000047ab9 */ /* 0x000fe40000000a00 */
[----:B------:R-:W-:-:S04]  /*1340*/  ISETP.NE.U32.AND P0, PT, RZ, UR4, PT ;  /* 0x00000004ff007c0c */ /* 0x000fc8000bf05070 */
[----:B------:R-:W-:-:S13]  /*1350*/  ISETP.NE.AND.EX P0, PT, RZ, UR5, PT, P0 ;  /* 0x00000005ff007c0c */ /* 0x000fda000bf05300 */
[----:B------:R-:W-:Y:S05]  /*1360*/  @!P0 BRA `(.L_x_15) ;  /* 0x00000000001c8947 */ /* 0x000fea0003800000 */
[----:B------:R-:W3:Y:S02]  /*1370*/  LDC.64 R12, c[0x0][0x5a0] ;  /* 0x00016800ff0c7b82 */ /* 0x000ee40000000a00 */
[----:B---3--:R-:W3:Y:S02]  /*1380*/  LDG.E.64 R12, desc[UR18][R12.64] ;  /* 0x000000120c0c7981 */ /* 0x008ee4000c1e1b00 */
[----:B---3--:R-:W-:-:S04]  /*1390*/  ISETP.NE.U32.AND P0, PT, R12, RZ, PT ;  /* 0x000000ff0c00720c */ /* 0x008fc80003f05070 */
[----:B------:R-:W-:-:S13]  /*13a0*/  ISETP.NE.AND.EX P0, PT, R13, RZ, PT, P0 ;  /* 0x000000ff0d00720c */ /* 0x000fda0003f05300 */
[----:B------:R-:W-:Y:S05]  /*13b0*/  @!P0 BRA `(.L_x_15) ;  /* 0x0000000000088947 */ /* 0x000fea0003800000 */
[----:B01----:R0:W5:Y:S01]  /*13c0*/  LD.E R9, desc[UR18][R12.64] ;  /* 0x000000120c097980 */ /* 0x003162000c101900 */
[----:B------:R-:W-:Y:S05]  /*13d0*/  BRA `(.L_x_16) ;  /* 0x0000000000207947 */ /* 0x000fea0003800000 */
.L_x_15:
[----:B------:R-:W-:Y:S02]  /*13e0*/  ULDC.64 UR4, c[0x0][0x590] ;  /* 0x0001640000047ab9 */ /* 0x000fe40000000a00 */
[----:B------:R-:W-:-:S04]  /*13f0*/  ISETP.NE.U32.AND P0, PT, RZ, UR4, PT ;  /* 0x00000004ff007c0c */ /* 0x000fc8000bf05070 */
[----:B------:R-:W-:-:S13]  /*1400*/  ISETP.NE.AND.EX P0, PT, RZ, UR5, PT, P0 ;  /* 0x00000005ff007c0c */ /* 0x000fda000bf05300 */
[----:B------:R-:W-:Y:S05]  /*1410*/  @!P0 BRA `(.L_x_17) ;  /* 0x00000000000c8947 */ /* 0x000fea0003800000 */
[----:B------:R-:W0:Y:S02]  /*1420*/  LDC.64 R12, c[0x0][0x590] ;  /* 0x00016400ff0c7b82 */ /* 0x000e240000000a00 */
[----:B01----:R1:W5:Y:S01]  /*1430*/  LDG.E R9, desc[UR18][R12.64] ;  /* 0x000000120c097981 */ /* 0x003362000c1e1900 */
[----:B------:R-:W-:Y:S05]  /*1440*/  BRA `(.L_x_16) ;  /* 0x0000000000047947 */ /* 0x000fea0003800000 */
.L_x_17:
[----:B01----:R-:W3:Y:S02]  /*1450*/  LDC R9, c[0x0][0x584] ;  /* 0x00016100ff097b82 */ /* 0x003ee40000000800 */
.L_x_16:
[----:B------:R-:W-:-:S13]  /*1460*/  LOP3.LUT P0, RZ, R14, 0xff, RZ, 0xc0, !PT ;  /* 0x000000ff0eff7812 */ /* 0x000fda000780c0ff */
[----:B------:R-:W-:Y:S05]  /*1470*/  @!P0 EXIT ;  /* 0x000000000000894d */ /* 0x000fea0003800000 */
[----:B------:R-:W-:Y:S01]  /*1480*/  ULDC UR4, c[0x0][0x28c] ;  /* 0x0000a30000047ab9 */ /* 0x000fe20000000800 */
[----:B------:R-:W-:Y:S01]  /*1490*/  LOP3.LUT R142, R4, 0x1, RZ, 0xfc, !PT ;  /* 0x00000001048e7812 */ /* 0x000fe200078efcff */
[----:B------:R-:W-:-:S04]  /*14a0*/  UIADD3 UR4, UR4, 0x1f, URZ ;  /* 0x0000001f04047890 */ /* 0x000fc8000fffe03f */
[----:B------:R-:W-:-:S04]  /*14b0*/  USHF.R.S32.HI UR5, URZ, 0x1f, UR4 ;  /* 0x0000001f3f057899 */ /* 0x000fc80008011404 */
[----:B------:R-:W-:-:S03]  /*14c0*/  ULEA.HI UR5, UR5, UR4, URZ, 0x5 ;  /* 0x0000000405057291 */ /* 0x000fc6000f8f283f */
[----:B------:R-:W-:Y:S01]  /*14d0*/  UMOV UR4, URZ ;  /* 0x0000003f00047c82 */ /* 0x000fe20008000000 */
[----:B------:R-:W-:-:S03]  /*14e0*/  USHF.R.S32.HI UR9, URZ, 0x5, UR5 ;  /* 0x000000053f097899 */ /* 0x000fc60008011405 */
[----:B------:R-:W-:-:S09]  /*14f0*/  UMOV UR5, URZ ;  /* 0x0000003f00057c82 */ /* 0x000fd20008000000 */
.L_x_172:
[----:B01----:R-:W-:Y:S01]  /*1500*/  LOP3.LUT R12, R0, 0x80, RZ, 0xc0, !PT ;  /* 0x00000080000c7812 */ /* 0x003fe200078ec0ff */
[----:B------:R-:W0:Y:S01]  /*1510*/  S2UR UR13, SR_CgaCtaId ;  /* 0x00000000000d79c3 */ /* 0x000e220000008800 */
[----:B------:R-:W-:Y:S01]  /*1520*/  UMOV UR12, 0x400 ;  /* 0x00000400000c7882 */ /* 0x000fe20000000000 */
[----:B------:R-:W-:Y:S01]  /*1530*/  UMOV UR6, URZ ;  /* 0x0000003f00067c82 */ /* 0x000fe20008000000 */
[----:B------:R-:W-:Y:S01]  /*1540*/  SHF.R.U32.HI R12, RZ, 0x7, R12 ;  /* 0x00000007ff0c7819 */ /* 0x000fe2000001160c */
[----:B------:R-:W-:Y:S01]  /*1550*/  UMOV UR7, URZ ;  /* 0x0000003f00077c82 */ /* 0x000fe20008000000 */
[----:B------:R-:W-:Y:S01]  /*1560*/  UMOV UR16, UR5 ;  /* 0x0000000500107c82 */ /* 0x000fe20008000000 */
[----:B------:R-:W-:Y:S02]  /*1570*/  CS2R R16, SRZ ;  /* 0x0000000000107805 */ /* 0x000fe4000001ff00 */
[----:B------:R-:W-:Y:S01]  /*1580*/  CS2R R14, SRZ ;  /* 0x00000000000e7805 */ /* 0x000fe2000001ff00 */
[----:B------:R-:W1:Y:S01]  /*1590*/  LDC R13, c[0x0][0x28c] ;  /* 0x0000a300ff0d7b82 */ /* 0x000e620000000800 */
[----:B------:R-:W4:Y:S01]  /*15a0*/  SHFL.IDX PT, R12, R12, RZ, 0x1f ;  /* 0x00001fff0c0c7589 */ /* 0x000f2200000e0000 */
[----:B------:R-:W-:-:S02]  /*15b0*/  CS2R R18, SRZ ;  /* 0x0000000000127805 */ /* 0x000fc4000001ff00 */
[----:B------:R-:W-:Y:S02]  /*15c0*/  CS2R R20, SRZ ;  /* 0x0000000000147805 */ /* 0x000fe4000001ff00 */
[----:B------:R-:W-:Y:S02]  /*15d0*/  CS2R R22, SRZ ;  /* 0x0000000000167805 */ /* 0x000fe4000001ff00 */
[----:B------:R-:W-:Y:S02]  /*15e0*/  CS2R R88, SRZ ;  /* 0x0000000000587805 */ /* 0x000fe4000001ff00 */
[----:B------:R-:W-:Y:S02]  /*15f0*/  CS2R R90, SRZ ;  /* 0x00000000005a7805 */ /* 0x000fe4000001ff00 */
[----:B------:R-:W-:Y:S02]  /*1600*/  CS2R R94, SRZ ;  /* 0x00000000005e7805 */ /* 0x000fe4000001ff00 */
        /* <DEDUP_REMOVED lines=16> */
[----:B-1----:R-:W-:Y:S02]  /*1710*/  ISETP.GE.AND P0, PT, R13, 0x1, PT ;  /* 0x000000010d00780c */ /* 0x002fe40003f06270 */
[----:B------:R-:W-:Y:S02]  /*1720*/  CS2R R126, SRZ ;  /* 0x00000000007e7805 */ /* 0x000fe4000001ff00 */
[----:B----4-:R-:W-:-:S02]  /*1730*/  R2UR UR8, R12 ;  /* 0x000000000c0872ca */ /* 0x010fc400000e0000 */
[----:B------:R-:W-:Y:S02]  /*1740*/  CS2R R128, SRZ ;  /* 0x0000000000807805 */ /* 0x000fe4000001ff00 */
[----:B------:R-:W-:Y:S02]  /*1750*/  CS2R R130, SRZ ;  /* 0x0000000000827805 */ /* 0x000fe4000001ff00 */
[----:B------:R-:W-:Y:S02]  /*1760*/  CS2R R132, SRZ ;  /* 0x0000000000847805 */ /* 0x000fe4000001ff00 */
[----:B------:R-:W-:Y:S02]  /*1770*/  CS2R R134, SRZ ;  /* 0x0000000000867805 */ /* 0x000fe4000001ff00 */
[----:B------:R-:W-:Y:S02]  /*1780*/  CS2R R136, SRZ ;  /* 0x0000000000887805 */ /* 0x000fe4000001ff00 */
[----:B------:R-:W-:Y:S01]  /*1790*/  CS2R R138, SRZ ;  /* 0x00000000008a7805 */ /* 0x000fe2000001ff00 */
[----:B------:R-:W-:Y:S01]  /*17a0*/  IMAD.MOV.U32 R141, RZ, RZ, RZ ;  /* 0x000000ffff8d7224 */ /* 0x000fe200078e00ff */
[----:B------:R-:W-:Y:S01]  /*17b0*/  CS2R R24, SRZ ;  /* 0x0000000000187805 */ /* 0x000fe2000001ff00 */
[----:B------:R-:W-:Y:S01]  /*17c0*/  IMAD.MOV.U32 R143, RZ, RZ, RZ ;  /* 0x000000ffff8f7224 */ /* 0x000fe200078e00ff */
[----:B---3--:R-:W-:Y:S01]  /*17d0*/  CS2R R26, SRZ ;  /* 0x00000000001a7805 */ /* 0x008fe2000001ff00 */
[----:B------:R-:W-:Y:S01]  /*17e0*/  IMAD.U32 R144, RZ, RZ, UR4 ;  /* 0x00000004ff907e24 */ /* 0x000fe2000f8e00ff */
[----:B------:R-:W-:Y:S01]  /*17f0*/  CS2R R28, SRZ ;  /* 0x00000000001c7805 */ /* 0x000fe2000001ff00 */
[----:B------:R-:W-:Y:S01]  /*1800*/  ULEA.HI UR10, UR8, UR8, URZ, 0x1 ;  /* 0x00000008080a7291 */ /* 0x000fe2000f8f083f */
[----:B------:R-:W-:-:S02]  /*1810*/  CS2R R30, SRZ ;  /* 0x00000000001e7805 */ /* 0x000fc4000001ff00 */
[----:B------:R-:W-:Y:S02]  /*1820*/  CS2R R32, SRZ ;  /* 0x0000000000207805 */ /* 0x000fe4000001ff00 */
[----:B------:R-:W-:Y:S01]  /*1830*/  CS2R R34, SRZ ;  /* 0x0000000000227805 */ /* 0x000fe2000001ff00 */
[----:B------:R-:W-:Y:S01]  /*1840*/  ULOP3.LUT UR11, UR10, 0x1ffffe, URZ, 0xc0, !UPT ;  /* 0x001ffffe0a0b7892 */ /* 0x000fe2000f8ec03f */
[----:B------:R-:W-:Y:S01]  /*1850*/  CS2R R36, SRZ ;  /* 0x0000000000247805 */ /* 0x000fe2000001ff00 */
[----:B0-----:R-:W-:Y:S01]  /*1860*/  ULEA UR10, UR13, UR12, 0x18 ;  /* 0x0000000c0d0a7291 */ /* 0x001fe2000f8ec03f */
[----:B------:R-:W-:Y:S01]  /*1870*/  CS2R R38, SRZ ;  /* 0x0000000000267805 */ /* 0x000fe2000001ff00 */
[----:B------:R-:W-:Y:S01]  /*1880*/  UIADD3 UR11, UR8, -UR11, URZ ;  /* 0x8000000b080b7290 */ /* 0x000fe2000fffe03f */
[----:B------:R-:W-:Y:S02]  /*1890*/  CS2R R40, SRZ ;  /* 0x0000000000287805 */ /* 0x000fe4000001ff00 */
[----:B------:R-:W-:Y:S01]  /*18a0*/  CS2R R42, SRZ ;  /* 0x00000000002a7805 */ /* 0x000fe2000001ff00 */
[----:B------:R-:W-:Y:S01]  /*18b0*/  UMOV UR8, URZ ;  /* 0x0000003f00087c82 */ /* 0x000fe20008000000 */
[----:B------:R-:W-:Y:S01]  /*18c0*/  ULEA UR11, UR11, UR10, 0xb ;  /* 0x0000000a0b0b7291 */ /* 0x000fe2000f8e583f */
[----:B------:R-:W-:-:S02]  /*18d0*/  CS2R R44, SRZ ;  /* 0x00000000002c7805 */ /* 0x000fc4000001ff00 */
[----:B------:R-:W-:Y:S02]  /*18e0*/  CS2R R46, SRZ ;  /* 0x00000000002e7805 */ /* 0x000fe4000001ff00 */
[----:B------:R-:W-:Y:S01]  /*18f0*/  CS2R R48, SRZ ;  /* 0x0000000000307805 */ /* 0x000fe2000001ff00 */
[----:B------:R-:W-:Y:S01]  /*1900*/  UIADD3 UR11, UR11, 0x280, URZ ;  /* 0x000002800b0b7890 */ /* 0x000fe2000fffe03f */
[----:B------:R-:W-:Y:S02]  /*1910*/  CS2R R50, SRZ ;  /* 0x0000000000327805 */ /* 0x000fe4000001ff00 */
[----:B------:R-:W-:Y:S02]  /*1920*/  CS2R R52, SRZ ;  /* 0x0000000000347805 */ /* 0x000fe4000001ff00 */
[----:B------:R-:W-:Y:S01]  /*1930*/  CS2R R54, SRZ ;  /* 0x0000000000367805 */ /* 0x000fe2000001ff00 */
[----:B------:R-:W-:Y:S01]  /*1940*/  USHF.R.U32.HI UR11, URZ, 0x4, UR11 ;  /* 0x000000043f0b7899 */ /* 0x000fe2000801160b */
[----:B------:R-:W-:-:S02]  /*1950*/  CS2R R56, SRZ ;  /* 0x0000000000387805 */ /* 0x000fc4000001ff00 */
[----:B------:R-:W-:Y:S02]  /*1960*/  CS2R R58, SRZ ;  /* 0x00000000003a7805 */ /* 0x000fe4000001ff00 */
[----:B------:R-:W-:Y:S01]  /*1970*/  CS2R R60, SRZ ;  /* 0x00000000003c7805 */ /* 0x000fe2000001ff00 */
[----:B------:R-:W-:Y:S01]  /*1980*/  ULOP3.LUT UR11, UR11, 0x3fff, URZ, 0xc0, !UPT ;  /* 0x00003fff0b0b7892 */ /* 0x000fe2000f8ec03f */
        /* <DEDUP_REMOVED lines=12> */
[----:B------:R-:W-:Y:S01]  /*1a50*/  CS2R R86, SRZ ;  /* 0x0000000000567805 */ /* 0x000fe2000001ff00 */
[----:B------:R-:W-:Y:S06]  /*1a60*/  @!P0 BRA `(.L_x_18) ;  /* 0x00000008001c8947 */ /* 0x000fec0003800000 */
[----:B------:R-:W-:-:S13]  /*1a70*/  ISETP.NE.AND P1, PT, R142, 0x3, PT ;  /* 0x000000038e00780c */ /* 0x000fda0003f25270 */
[----:B------:R-:W-:Y:S05]  /*1a80*/  @!P1 BRA `(.L_x_19) ;  /* 0x0000000000049947 */ /* 0x000fea0003800000 */
[----:B------:R-:W-:Y:S01]  /*1a90*/  BPT.TRAP 0x1 ;  /* 0x000000040000795c */ /* 0x000fe20000300000 */
.L_x_19:
[----:B------:R-:W-:Y:S01]  /*1aa0*/  ULEA UR6, UR5, UR10, 0x3 ;  /* 0x0000000a05067291 */ /* 0x000fe2000f8e183f */
[----:B------:R-:W-:-:S05]  /*1ab0*/  IMAD.U32 R12, RZ, RZ, UR4 ;  /* 0x00000004ff0c7e24 */ /* 0x000fca000f8e00ff */
[----:B------:R-:W-:-:S04]  /*1ac0*/  SHF.L.U32 R12, R12, 0x1f, RZ ;  /* 0x0000001f0c0c7819 */ /* 0x000fc800000006ff */
[----:B------:R0:W1:Y:S01]  /*1ad0*/  SYNCS.PHASECHK.TRANS64.TRYWAIT P0, [UR6], R12 ;  /* 0x0000000cff0075a7 */ /* 0x0000620008000146 */
[----:B------:R-:W-:Y:S05]  /*1ae0*/  @!P1 BRA `(.L_x_20) ;  /* 0x0000000000049947 */ /* 0x000fea0003800000 */
[----:B------:R-:W-:Y:S01]  /*1af0*/  BPT.TRAP 0x1 ;  /* 0x000000040000795c */ /* 0x000fe20000300000 */
.L_x_20:
[----:B-1----:R-:W-:Y:S05]  /*1b00*/  @P0 BRA `(.L_x_21) ;  /* 0x0000000000080947 */ /* 0x002fea0003800000 */
[----:B------:R-:W1:Y:S02]  /*1b10*/  SYNCS.PHASECHK.TRANS64.TRYWAIT P0, [UR6], R12 ;  /* 0x0000000cff0075a7 */ /* 0x000e640008000146 */
[----:B-1----:R-:W-:Y:S05]  /*1b20*/  @!P0 BRA `(.L_x_22) ;  /* 0x0000008800208947 */ /* 0x002fea0003800000 */
.L_x_21:
[----:B------:R-:W-:Y:S01]  /*1b30*/  UIADD3 UR6, UR10, 0x1c280, URZ ;  /* 0x0001c2800a067890 */ /* 0x000fe2000fffe03f */
[----:B------:R-:W-:Y:S01]  /*1b40*/  WARPGROUP.ARRIVE ;  /* 0x00000000000079c5 */ /* 0x000fe20000000000 */
[----:B------:R-:W-:Y:S01]  /*1b50*/  ULDC UR7, c[0x0][0x50c] ;  /* 0x0001430000077ab9 */ /* 0x000fe20000000800 */
[----:B------:R-:W-:Y:S01]  /*1b60*/  ULOP3.LUT UR12, UR11, 0x10000, URZ, 0xfc, !UPT ;  /* 0x000100000b0c7892 */ /* 0x000fe2000f8efc3f */
[----:B------:R-:W-:Y:S01]  /*1b70*/  CS2R R16, SRZ ;  /* 0x0000000000107805 */ /* 0x000fe2000001ff00 */
[----:B------:R-:W-:Y:S01]  /*1b80*/  UISETP.NE.AND UP0, UPT, UR7, 0x1, UPT ;  /* 0x000000010700788c */ /* 0x000fe2000bf05270 */
[----:B------:R-:W-:Y:S01]  /*1b90*/  CS2R R14, SRZ ;  /* 0x00000000000e7805 */ /* 0x000fe2000001ff00 */
[----:B------:R-:W-:Y:S01]  /*1ba0*/  USHF.R.U32.HI UR6, URZ, 0x4, UR6 ;  /* 0x000000043f067899 */ /* 0x000fe20008011606 */
[----:B------:R-:W-:Y:S01]  /*1bb0*/  CS2R R18, SRZ ;  /* 0x0000000000127805 */ /* 0x000fe2000001ff00 */
[----:B------:R-:W-:Y:S01]  /*1bc0*/  USEL UR7, URZ, 0x1, UP0 ;  /* 0x000000013f077887 */ /* 0x000fe20008000000 */
[----:B------:R-:W-:Y:S01]  /*1bd0*/  CS2R R20, SRZ ;  /* 0x0000000000147805 */ /* 0x000fe2000001ff00 */
[----:B------:R-:W-:Y:S01]  /*1be0*/  ULOP3.LUT UR6, UR6, 0x3fff, URZ, 0xc0, !UPT ;  /* 0x00003fff06067892 */ /* 0x000fe2000f8ec03f */
[----:B------:R-:W-:Y:S01]  /*1bf0*/  CS2R R22, SRZ ;  /* 0x0000000000167805 */ /* 0x000fe2000001ff00 */
[----:B------:R-:W-:Y:S01]  /*1c00*/  ULEA UR12, UR5, UR12, 0x8 ;  /* 0x0000000c050c7291 */ /* 0x000fe2000f8e403f */
[----:B------:R-:W-:Y:S01]  /*1c10*/  CS2R R88, SRZ ;  /* 0x0000000000587805 */ /* 0x000fe2000001ff00 */
[----:B------:R-:W-:Y:S01]  /*1c20*/  ULOP3.LUT UR6, UR6, 0x10000, URZ, 0xfc, !UPT ;  /* 0x0001000006067892 */ /* 0x000fe2000f8efc3f */
[----:B------:R-:W-:Y:S01]  /*1c30*/  ISETP.NE.AND P0, PT, RZ, UR7, PT ;  /* 0x00000007ff007c0c */ /* 0x000fe2000bf05270 */
[----:B------:R-:W-:Y:S01]  /*1c40*/  UMOV UR13, 0xc0000010 ;  /* 0xc0000010000d7882 */ /* 0x000fe20000000000 */
[----:B------:R-:W-:Y:S01]  /*1c50*/  UMOV UR15, 0xc0000010 ;  /* 0xc0000010000f7882 */ /* 0x000fe20000000000 */
[----:B------:R-:W-:Y:S01]  /*1c60*/  ULEA UR14, UR5, UR6, 0x8 ;  /* 0x00000006050e7291 */ /* 0x000fe2000f8e403f */
[----:B------:R-:W-:-:S02]  /*1c70*/  CS2R R90, SRZ ;  /* 0x00000000005a7805 */ /* 0x000fc4000001ff00 */
[----:B------:R-:W-:Y:S01]  /*1c80*/  CS2R R94, SRZ ;  /* 0x00000000005e7805 */ /* 0x000fe2000001ff00 */
[----:B------:R-:W-:Y:S01]  /*1c90*/  UMOV UR6, 0x1 ;  /* 0x0000000100067882 */ /* 0x000fe20000000000 */
[----:B------:R-:W-:Y:S02]  /*1ca0*/  CS2R R92, SRZ ;  /* 0x00000000005c7805 */ /* 0x000fe4000001ff00 */
[----:B------:R-:W-:Y:S02]  /*1cb0*/  CS2R R96, SRZ ;  /* 0x0000000000607805 */ /* 0x000fe4000001ff00 */
[----:B------:R-:W-:Y:S02]  /*1cc0*/  CS2R R98, SRZ ;  /* 0x0000000000627805 */ /* 0x000fe4000001ff00 */
[----:B------:R-:W-:Y:S02]  /*1cd0*/  CS2R R100, SRZ ;  /* 0x0000000000647805 */ /* 0x000fe4000001ff00 */
[----:B------:R-:W-:Y:S01]  /*1ce0*/  CS2R R102, SRZ ;  /* 0x0000000000667805 */ /* 0x000fe2000001ff00 */
[----:B------:R-:W-:Y:S01]  /*1cf0*/  QGMMA.64x128x32.F32.E5M2.E5M2 R24, gdesc[UR12], RZ, !UPT, gsb0 ;  /* 0x01e000000c1879f3 */ /* 0x000fe2000c0038ff */
        /* <DEDUP_REMOVED lines=17> */
[----:B------:R-:W-:Y:S01]  /*1e10*/  CS2R R138, SRZ ;  /* 0x00000000008a7805 */ /* 0x000fe2000001ff00 */
[----:B------:R-:W-:Y:S02]  /*1e20*/  IMAD.MOV.U32 R141, RZ, RZ, RZ ;  /* 0x000000ffff8d7224 */ /* 0x000fe400078e00ff */
[----:B------:R-:W-:Y:S01]  /*1e30*/  IMAD.MOV.U32 R143, RZ, RZ, RZ ;  /* 0x000000ffff8f7224 */ /* 0x000fe200078e00ff */
[----:B------:R-:W-:Y:S06]  /*1e40*/  @!P0 BRA `(.L_x_23) ;  /* 0x0000000400088947 */ /* 0x000fec0003800000 */
[----:B------:R-:W-:Y:S02]  /*1e50*/  WARPGROUP.DEPBAR.LE gsb0, 0x0 ;  /* 0x00008000000079c5 */ /* 0x000fe40000010000 */
[----:B------:R-:W-:-:S01]  /*1e60*/  FADD R143, RZ, R24 ;  /* 0x00000018ff8f7221 */ /* 0x000fc20000000000 */
[----:B------:R-:W-:Y:S01]  /*1e70*/  FADD R138, RZ, R25 ;  /* 0x00000019ff8a7221 */ /* 0x000fe20000000000 */
        /* <DEDUP_REMOVED lines=62> */
[----:B------:R-:W-:-:S06]  /*2260*/  UMOV UR6, URZ ;  /* 0x0000003f00067c82 */ /* 0x000fcc0008000000 */
.L_x_23:
[----:B------:R-:W-:-:S04]  /*2270*/  UIADD3 UR16, UR5, 0x1, URZ ;  /* 0x0000000105107890 */ /* 0x000fc8000fffe03f */
[----:B------:R-:W-:-:S04]  /*2280*/  UISETP.NE.AND UP0, UPT, UR16, 0x1c, UPT ;  /* 0x0000001c1000788c */ /* 0x000fc8000bf05270 */
[----:B------:R-:W-:Y:S02]  /*2290*/  USEL UR8, URZ, 0x1, UP0 ;  /* 0x000000013f087887 */ /* 0x000fe40008000000 */
[----:B------:R-:W-:Y:S02]  /*22a0*/  USEL UR16, UR16, URZ, UP0 ;  /* 0x0000003f10107287 */ /* 0x000fe40008000000 */
[----:B------:R-:W-:-:S06]  /*22b0*/  ULOP3.LUT UR8, UR4, UR8, URZ, 0x3c, !UPT ;  /* 0x0000000804087292 */ /* 0x000fcc000f8e3c3f */
[----:B------:R-:W-:Y:S01]  /*22c0*/  IMAD.U32 R144, RZ, RZ, UR8 ;  /* 0x00000008ff907e24 */ /* 0x000fe2000f8e00ff */
[----:B------:R-:W-:-:S06]  /*22d0*/  UMOV UR8, 0x1 ;  /* 0x0000000100087882 */ /* 0x000fcc0000000000 */
.L_x_18:
[----:B------:R-:W-:-:S04]  /*22e0*/  UISETP.LT.AND UP0, UPT, UR9, 0x1, UPT ;  /* 0x000000010900788c */ /* 0x000fc8000bf01270 */
[----:B------:R-:W-:-:S04]  /*22f0*/  USEL UR12, UR9, 0x1, UP0 ;  /* 0x00000001090c7887 */ /* 0x000fc80008000000 */
[----:B------:R-:W-:-:S04]  /*2300*/  UIADD3 UR12, UR9, -UR12, URZ ;  /* 0x8000000c090c7290 */ /* 0x000fc8000fffe03f */
[----:B------:R-:W-:-:S06]  /*2310*/  UISETP.GE.AND UP0, UPT, UR12, 0x1, UPT ;  /* 0x000000010c00788c */ /* 0x000fcc000bf06270 */
[----:B------:R-:W-:-:S13]  /*2320*/  PLOP3.LUT P0, PT, PT, PT, UP0, 0x80, 0x0 ;  /* 0x000000000000781c */ /* 0x000fda0003f0f008 */
[----:B------:R-:W-:Y:S05]  /*2330*/  @!P0 BRA `(.L_x_24) ;  /* 0x0000000400f48947 */ /* 0x000fea0003800000 */
[----:B01----:R-:W-:Y:S01]  /*2340*/  IMAD.U32 R12, RZ, RZ, UR12 ;  /* 0x0000000cff0c7e24 */ /* 0x003fe2000f8e00ff */
[----:B------:R-:W-:Y:S01]  /*2350*/  ULDC UR17, c[0x0][0x50c] ;  /* 0x0001430000117ab9 */ /* 0x000fe20000000800 */
[----:B------:R-:W-:-:S07]  /*2360*/  IMAD.U32 R13, RZ, RZ, UR5 ;  /* 0x00000005ff0d7e24 */ /* 0x000fce000f8e00ff */
.L_x_32:
[----:B------:R-:W-:-:S13]  /*2370*/  ISETP.NE.AND P1, PT, R142, 0x3, PT ;  /* 0x000000038e00780c */ /* 0x000fda0003f25270 */
[----:B------:R-:W-:Y:S05]  /*2380*/  @!P1 BRA `(.L_x_25) ;  /* 0x0000000000049947 */ /* 0x000fea0003800000 */
[----:B------:R-:W-:Y:S01]  /*2390*/  BPT.TRAP 0x1 ;  /* 0x000000040000795c */ /* 0x000fe20000300000 */
.L_x_25:
[----:B------:R-:W0:Y:S01]  /*23a0*/  S2UR UR12, SR_CgaCtaId ;  /* 0x00000000000c79c3 */ /* 0x000e220000008800 */
[----:B------:R-:W-:Y:S01]  /*23b0*/  UMOV UR10, 0x400 ;  /* 0x00000400000a7882 */ /* 0x000fe20000000000 */
[----:B------:R-:W-:Y:S01]  /*23c0*/  SHF.L.U32 R140, R144, 0x1f, RZ ;  /* 0x0000001f908c7819 */ /* 0x000fe200000006ff */
[----:B0-----:R-:W-:-:S04]  /*23d0*/  ULEA UR10, UR12, UR10, 0x18 ;  /* 0x0000000a0c0a7291 */ /* 0x001fc8000f8ec03f */
[----:B------:R-:W-:-:S09]  /*23e0*/  ULEA UR12, UR16, UR10, 0x3 ;  /* 0x0000000a100c7291 */ /* 0x000fd2000f8e183f */
[----:B------:R0:W1:Y:S01]  /*23f0*/  SYNCS.PHASECHK.TRANS64.TRYWAIT P0, [UR12], R140 ;  /* 0x0000008cff0075a7 */ /* 0x000062000800014c */
[----:B------:R-:W-:Y:S05]  /*2400*/  @!P1 BRA `(.L_x_26) ;  /* 0x0000000000049947 */ /* 0x000fea0003800000 */
[----:B------:R-:W-:Y:S01]  /*2410*/  BPT.TRAP 0x1 ;  /* 0x000000040000795c */ /* 0x000fe20000300000 */
.L_x_26:
[----:B-1----:R-:W-:Y:S05]  /*2420*/  @P0 BRA `(.L_x_27) ;  /* 0x0000000000080947 */ /* 0x002fea0003800000 */
[----:B------:R-:W1:Y:S02]  /*2430*/  SYNCS.PHASECHK.TRANS64.TRYWAIT P0, [UR12], R140 ;  /* 0x0000008cff0075a7 */ /* 0x000e64000800014c */
[----:B-1----:R-:W-:Y:S05]  /*2440*/  @!P0 BRA `(.L_x_28) ;  /* 0x0000007c00f08947 */ /* 0x002fea0003800000 */
.L_x_27:
[----:B------:R-:W-:Y:S01]  /*2450*/  UIADD3 UR12, UR10, 0x1c280, URZ ;  /* 0x0001c2800a0c7890 */ /* 0x000fe2000fffe03f */
[----:B------:R-:W-:Y:S01]  /*2460*/  WARPGROUP.ARRIVE ;  /* 0x00000000000079c5 */ /* 0x000fe20000000000 */
[----:B------:R-:W-:Y:S02]  /*2470*/  UISETP.NE.AND UP0, UPT, UR7, URZ, UPT ;  /* 0x0000003f0700728c */ /* 0x000fe4000bf05270 */
[----:B------:R-:W-:Y:S02]  /*2480*/  USHF.R.U32.HI UR12, URZ, 0x4, UR12 ;  /* 0x000000043f0c7899 */ /* 0x000fe4000801160c */
[----:B------:R-:W-:Y:S02]  /*2490*/  USEL UR8, UR8, URZ, !UP0 ;  /* 0x0000003f08087287 */ /* 0x000fe4000c000000 */
[----:B------:R-:W-:Y:S02]  /*24a0*/  ULOP3.LUT UR7, UR12, 0x3fff, URZ, 0xc0, !UPT ;  /* 0x00003fff0c077892 */ /* 0x000fe4000f8ec03f */
[----:B------:R-:W-:-:S02]  /*24b0*/  ULOP3.LUT UR12, UR11, 0x10000, URZ, 0xfc, !UPT ;  /* 0x000100000b0c7892 */ /* 0x000fc4000f8efc3f */
[----:B------:R-:W-:Y:S02]  /*24c0*/  ULOP3.LUT UR7, UR7, 0x10000, URZ, 0xfc, !UPT ;  /* 0x0001000007077892 */ /* 0x000fe4000f8efc3f */
[----:B------:R-:W-:Y:S02]  /*24d0*/  UISETP.NE.U32.AND UP0, UPT, UR8, URZ, UPT ;  /* 0x0000003f0800728c */ /* 0x000fe4000bf05070 */
[----:B------:R-:W-:Y:S02]  /*24e0*/  ULEA UR12, UR16, UR12, 0x8 ;  /* 0x0000000c100c7291 */ /* 0x000fe4000f8e403f */
[----:B------:R-:W-:Y:S01]  /*24f0*/  ULEA UR14, UR16, UR7, 0x8 ;  /* 0x00000007100e7291 */ /* 0x000fe2000f8e403f */
[----:B------:R-:W-:Y:S01]  /*2500*/  UMOV UR13, 0xc0000010 ;  /* 0xc0000010000d7882 */ /* 0x000fe20000000000 */
[----:B------:R-:W-:Y:S01]  /*2510*/  UMOV UR15, 0xc0000010 ;  /* 0xc0000010000f7882 */ /* 0x000fe20000000000 */
[----:B------:R-:W-:-:S06]  /*2520*/  UIADD3 UR6, UR6, 0x1, URZ ;  /* 0x0000000106067890 */ /* 0x000fcc000fffe03f */
[----:B------:R-:W-:Y:S01]  /*2530*/  QGMMA.64x128x32.F32.E5M2.E5M2 R24, gdesc[UR12], R24, UP0, gsb0 ;  /* 0x01e000000c1879f3 */ /* 0x000fe2000b803818 */
[----:B------:R-:W-:-:S04]  /*2540*/  UISETP.NE.AND UP0, UPT, UR6, UR17, UPT ;  /* 0x000000110600728c */ /* 0x000fc8000bf05270 */
[----:B------:R-:W-:-:S06]  /*2550*/  USEL UR7, URZ, 0x1, UP0 ;  /* 0x000000013f077887 */ /* 0x000fcc0008000000 */
[----:B------:R-:W-:Y:S01]  /*2560*/  ISETP.NE.AND P0, PT, RZ, UR7, PT ;  /* 0x00000007ff007c0c */ /* 0x000fe2000bf05270 */
[----:B------:R-:W-:-:S12]  /*2570*/  WARPGROUP.DEPBAR.LE gsb0, 0x1 ;  /* 0x00008000000079c5 */ /* 0x000fd80000010100 */
[----:B------:R-:W-:Y:S05]  /*2580*/  @!P0 BRA `(.L_x_29) ;  /* 0x0000000400088947 */ /* 0x000fea0003800000 */
[----:B------:R-:W-:Y:S02]  /*2590*/  WARPGROUP.DEPBAR.LE gsb0, 0x0 ;  /* 0x00008000000079c5 */ /* 0x000fe40000010000 */
[----:B------:R-:W-:-:S01]  /*25a0*/  FADD R143, R24, R143 ;  /* 0x0000008f188f7221 */ /* 0x000fc20000000000 */
[----:B------:R-:W-:Y:S01]  /*25b0*/  FADD R138, R25, R138 ;  /* 0x0000008a198a7221 */ /* 0x000fe20000000000 */
        /* <DEDUP_REMOVED lines=62> */
[----:B------:R-:W-:-:S06]  /*29a0*/  UMOV UR6, URZ ;  /* 0x0000003f00067c82 */ /* 0x000fcc0008000000 */
.L_x_29:
[----:B------:R-:W-:Y:S05]  /*29b0*/  @!P1 BRA `(.L_x_30) ;  /* 0x0000000000049947 */ /* 0x000fea0003800000 */
[----:B------:R-:W-:Y:S01]  /*29c0*/  BPT.TRAP 0x1 ;  /* 0x000000040000795c */ /* 0x000fe20000300000 */
.L_x_30:
[----:B------:R-:W-:-:S13]  /*29d0*/  ISETP.NE.AND P0, PT, R6, RZ, PT ;  /* 0x000000ff0600720c */ /* 0x000fda0003f05270 */
[----:B01----:R-:W-:-:S05]  /*29e0*/  @P0 LEA R140, R13, UR10, 0x3 ;  /* 0x0000000a0d8c0c11 */ /* 0x003fca000f8e18ff */
[----:B------:R-:W-:-:S05]  /*29f0*/  @P0 VIADD R140, R140, 0xe0 ;  /* 0x000000e08c8c0836 */ /* 0x000fca0000000000 */
[----:B------:R-:W-:-:S04]  /*2a00*/  @P0 PRMT R140, R5, 0x654, R140 ;  /* 0x00000654058c0816 */ /* 0x000fc8000000008c */
[----:B------:R0:W-:Y:S01]  /*2a10*/  @P0 SYNCS.ARRIVE.TRANS64.RED.A1T0 RZ, [R140+URZ], RZ ;  /* 0x000000ff8cff09a7 */ /* 0x0001e2000810043f */
[----:B------:R-:W-:-:S13]  /*2a20*/  ISETP.GT.U32.AND P0, PT, R4, 0x1, PT ;  /* 0x000000010400780c */ /* 0x000fda0003f04070 */
[----:B0-----:R-:W-:Y:S05]  /*2a30*/  @P0 BRA `(.L_x_31) ;  /* 0x0000000000040947 */ /* 0x001fea0003800000 */
[----:B------:R-:W-:Y:S01]  /*2a40*/  BPT.TRAP 0x1 ;  /* 0x000000040000795c */ /* 0x000fe20000300000 */
.L_x_31:
[----:B------:R-:W-:Y:S01]  /*2a50*/  UIADD3 UR16, UR16, 0x1, URZ ;  /* 0x0000000110107890 */ /* 0x000fe2000fffe03f */
[C---:B------:R-:W-:Y:S01]  /*2a60*/  ISETP.GT.AND P1, PT, R12.reuse, 0x1, PT ;  /* 0x000000010c00780c */ /* 0x040fe20003f24270 */
[----:B------:R-:W-:Y:S02]  /*2a70*/  VIADD R13, R13, 0x1 ;  /* 0x000000010d0d7836 */ /* 0x000fe40000000000 */
[----:B------:R-:W-:Y:S01]  /*2a80*/  UISETP.NE.AND UP0, UPT, UR16, 0x1c, UPT ;  /* 0x0000001c1000788c */ /* 0x000fe2000bf05270 */
[----:B------:R-:W-:Y:S02]  /*2a90*/  VIADD R12, R12, 0xffffffff ;  /* 0xffffffff0c0c7836 */ /* 0x000fe40000000000 */
[C---:B------:R-:W-:Y:S01]  /*2aa0*/  ISETP.NE.AND P0, PT, R13.reuse, 0x1c, PT ;  /* 0x0000001c0d00780c */ /* 0x040fe20003f05270 */
[----:B------:R-:W-:Y:S02]  /*2ab0*/  USEL UR8, URZ, 0x1, UP0 ;  /* 0x000000013f087887 */ /* 0x000fe40008000000 */
[----:B------:R-:W-:Y:S01]  /*2ac0*/  USEL UR16, UR16, URZ, UP0 ;  /* 0x0000003f10107287 */ /* 0x000fe20008000000 */
[----:B------:R-:W-:-:S03]  /*2ad0*/  SEL R13, R13, RZ, P0 ;  /* 0x000000ff0d0d7207 */ /* 0x000fc60000000000 */
[----:B------:R-:W-:Y:S01]  /*2ae0*/  LOP3.LUT R144, R144, UR8, RZ, 0x3c, !PT ;  /* 0x0000000890907c12 */ /* 0x000fe2000f8e3cff */
[----:B------:R-:W-:Y:S01]  /*2af0*/  UMOV UR8, 0x1 ;  /* 0x0000000100087882 */ /* 0x000fe20000000000 */
[----:B------:R-:W-:Y:S06]  /*2b00*/  @P1 BRA `(.L_x_32) ;  /* 0xfffffff800181947 */ /* 0x000fec000383ffff */
.L_x_24:
[----:B------:R-:W-:Y:S01]  /*2b10*/  UISETP.NE.AND UP0, UPT, UR6, URZ, UPT ;  /* 0x0000003f0600728c */ /* 0x000fe2000bf05270 */
[----:B01----:R-:W0:Y:S03]  /*2b20*/  LDC R12, c[0x0][0x28c] ;  /* 0x0000a300ff0c7b82 */ /* 0x003e260000000800 */
[----:B------:R-:W-:-:S06]  /*2b30*/  USEL UR6, URZ, 0x1, !UP0 ;  /* 0x000000013f067887 */ /* 0x000fcc000c000000 */
[----:B------:R-:W-:Y:S02]  /*2b40*/  ISETP.NE.AND P0, PT, RZ, UR6, PT ;  /* 0x00000006ff007c0c */ /* 0x000fe4000bf05270 */
[----:B0-----:R-:W-:-:S11]  /*2b50*/  ISETP.GE.AND P1, PT, R12, 0x1, PT ;  /* 0x000000010c00780c */ /* 0x001fd60003f26270 */
[----:B------:R-:W-:Y:S05]  /*2b60*/  @!P0 BRA `(.L_x_33) ;  /* 0x0000000400048947 */ /* 0x000fea0003800000 */
[----:B------:R-:W-:Y:S02]  /*2b70*/  WARPGROUP.DEPBAR.LE gsb0, 0x0 ;  /* 0x00008000000079c5 */ /* 0x000fe40000010000 */
[----:B------:R-:W-:Y:S01]  /*2b80*/  FADD R143, R24, R143 ;  /* 0x0000008f188f7221 */ /* 0x000fe20000000000 */
        /* <DEDUP_REMOVED lines=62> */
[----:B------:R-:W-:-:S07]  /*2f70*/  FADD R16, R16, R87 ;  /* 0x0000005710107221 */ /* 0x000fce0000000000 */
.L_x_33:
[----:B------:R-:W-:Y:S02]  /*2f80*/  WARPGROUP.DEPBAR.LE gsb0, 0x0 ;  /* 0x00008000000079c5 */ /* 0x000fe40000010000 */
[----:B------:R-:W-:Y:S05]  /*2f90*/  @!P1 BRA `(.L_x_34) ;  /* 0x0000000000549947 */ /* 0x000fea0003800000 */
[----:B------:R-:W-:-:S13]  /*2fa0*/  ISETP.NE.AND P0, PT, R142, 0x3, PT ;  /* 0x000000038e00780c */ /* 0x000fda0003f05270 */
[----:B------:R-:W-:Y:S05]  /*2fb0*/  @!P0 BRA `(.L_x_35) ;  /* 0x0000000000048947 */ /* 0x000fea0003800000 */
[----:B------:R-:W-:Y:S01]  /*2fc0*/  BPT.TRAP 0x1 ;  /* 0x000000040000795c */ /* 0x000fe20000300000 */
.L_x_35:
[----:B------:R-:W-:Y:S01]  /*2fd0*/  ISETP.NE.AND P0, PT, R6, RZ, PT ;  /* 0x000000ff0600720c */ /* 0x000fe20003f05270 */
[----:B------:R-:W-:Y:S01]  /*2fe0*/  BSSY B0, `(.L_x_36) ;  /* 0x000000e000007945 */ /* 0x000fe20003800000 */
[----:B------:R-:W-:-:S11]  /*2ff0*/  ISETP.GT.U32.AND P1, PT, R4, 0x1, PT ;  /* 0x000000010400780c */ /* 0x000fd60003f24070 */
[----:B------:R-:W-:Y:S05]  /*3000*/  @!P0 BRA `(.L_x_37) ;  /* 0x00000000002c8947 */ /* 0x000fea0003800000 */
[----:B------:R-:W-:-:S04]  /*3010*/  UISETP.LT.AND UP0, UPT, UR9, 0x1, UPT ;  /* 0x000000010900788c */ /* 0x000fc8000bf01270 */
[----:B------:R-:W-:-:S04]  /*3020*/  USEL UR8, UR9, 0x1, UP0 ;  /* 0x0000000109087887 */ /* 0x000fc80008000000 */
[----:B------:R-:W-:-:S04]  /*3030*/  UIADD3 UR8, UR5, UR9, -UR8 ;  /* 0x0000000905087290 */ /* 0x000fc8000fffe808 */
[----:B------:R-:W-:-:S04]  /*3040*/  USHF.R.U32.HI UR6, URZ, 0x2, UR8 ;  /* 0x000000023f067899 */ /* 0x000fc80008011608 */
[----:B------:R-:W-:-:S04]  /*3050*/  UIMAD.WIDE.U32 UR6, UR6, 0x24924925, URZ ;  /* 0x24924925060678a5 */ /* 0x000fc8000f8e003f */
[----:B------:R-:W-:-:S04]  /*3060*/  UIMAD UR6, UR7, -0x1c, UR8 ;  /* 0xffffffe4070678a4 */ /* 0x000fc8000f8e0208 */
[----:B------:R-:W-:-:S04]  /*3070*/  ULEA UR6, UR6, UR10, 0x3 ;  /* 0x0000000a06067291 */ /* 0x000fc8000f8e183f */
[----:B------:R-:W-:-:S06]  /*3080*/  UIADD3 UR6, UR6, 0xe0, URZ ;  /* 0x000000e006067890 */ /* 0x000fcc000fffe03f */
[----:B------:R-:W-:-:S05]  /*3090*/  IMAD.U32 R12, RZ, RZ, UR6 ;  /* 0x00000006ff0c7e24 */ /* 0x000fca000f8e00ff */
[----:B------:R-:W-:-:S04]  /*30a0*/  PRMT R12, R5, 0x654, R12 ;  /* 0x00000654050c7816 */ /* 0x000fc8000000000c */
[----:B------:R0:W-:Y:S03]  /*30b0*/  SYNCS.ARRIVE.TRANS64.RED.A1T0 RZ, [R12+URZ], RZ ;  /* 0x000000ff0cff79a7 */ /* 0x0001e6000810043f */
.L_x_37:
[----:B------:R-:W-:Y:S05]  /*30c0*/  BSYNC B0 ;  /* 0x0000000000007941 */ /* 0x000fea0003800000 */
.L_x_36:
[----:B------:R-:W-:Y:S05]  /*30d0*/  @P1 BRA `(.L_x_34) ;  /* 0x0000000000041947 */ /* 0x000fea0003800000 */
[----:B------:R-:W-:Y:S01]  /*30e0*/  BPT.TRAP 0x1 ;  /* 0x000000040000795c */ /* 0x000fe20000300000 */
.L_x_34:
[----:B------:R-:W1:Y:S01]  /*30f0*/  LDC R26, c[0x0][0x288] ;  /* 0x0000a200ff1a7b82 */ /* 0x000e620000000800 */
[--C-:B0-----:R-:W-:Y:S01]  /*3100*/  SHF.R.U32.HI R12, RZ, 0x2, R0.reuse ;  /* 0x00000002ff0c7819 */ /* 0x101fe20000011600 */
[----:B------:R-:W-:Y:S01]  /*3110*/  IMAD.SHL.U32 R29, R11, 0x80, RZ ;  /* 0x000000800b1d7824 */ /* 0x000fe200078e00ff */
[----:B------:R-:W-:Y:S01]  /*3120*/  SHF.R.U32.HI R25, RZ, 0x7, R0 ;  /* 0x00000007ff197819 */ /* 0x000fe20000011600 */
[----:B------:R-:W-:Y:S01]  /*3130*/  UIADD3 UR5, UR9, UR5, URZ ;  /* 0x0000000509057290 */ /* 0x000fe2000fffe03f */
[----:B------:R-:W-:Y:S01]  /*3140*/  LOP3.LUT R13, R12, 0x7, RZ, 0xc0, !PT ;  /* 0x000000070c0d7812 */ /* 0x000fe200078ec0ff */
[----:B------:R-:W-:Y:S01]  /*3150*/  IMAD.SHL.U32 R31, R10, 0x80, RZ ;  /* 0x000000800a1f7824 */ /* 0x000fe200078e00ff */
[----:B------:R-:W-:Y:S01]  /*3160*/  LOP3.LUT R12, R25, 0x1, RZ, 0xc0, !PT ;  /* 0x00000001190c7812 */ /* 0x000fe200078ec0ff */
[----:B------:R-:W-:Y:S01]  /*3170*/  UISETP.GT.U32.AND UP0, UPT, UR5, 0x1b, UPT ;  /* 0x0000001b0500788c */ /* 0x000fe2000bf04070 */
[----:B------:R-:W-:Y:S01]  /*3180*/  LOP3.LUT R24, R0, 0x60, RZ, 0xc0, !PT ;  /* 0x0000006000187812 */ /* 0x000fe200078ec0ff */
[----:B------:R-:W-:Y:S01]  /*3190*/  ULDC UR12, c[0x0][0x284] ;  /* 0x0000a100000c7ab9 */ /* 0x000fe20000000800 */
[----:B------:R-:W-:Y:S01]  /*31a0*/  UISETP.GE.U32.AND UP1, UPT, UR9, 0x1c, UPT ;  /* 0x0000001c0900788c */ /* 0x000fe2000bf26070 */
[----:B------:R-:W-:Y:S01]  /*31b0*/  IMAD.SHL.U32 R30, R12, 0x40, RZ ;  /* 0x000000400c1e7824 */ /* 0x000fe200078e00ff */
[----:B------:R-:W-:Y:S01]  /*31c0*/  SHF.R.U32.HI R28, RZ, 0x1, R24 ;  /* 0x00000001ff1c7819 */ /* 0x000fe20000011618 */
[----:B------:R-:W-:Y:S01]  /*31d0*/  UISETP.LT.U32.AND UP0, UPT, UR9, 0x1c, UP0 ;  /* 0x0000001c0900788c */ /* 0x000fe20008701070 */
[----:B------:R-:W-:Y:S01]  /*31e0*/  LOP3.LUT R24, R0, 0x3, RZ, 0xc0, !PT ;  /* 0x0000000300187812 */ /* 0x000fe200078ec0ff */
[----:B------:R-:W-:Y:S01]  /*31f0*/  USHF.R.U32.HI UR6, URZ, 0x2, UR5 ;  /* 0x000000023f067899 */ /* 0x000fe20008011605 */
[--C-:B------:R-:W-:Y:S01]  /*3200*/  IADD3 R25, RZ, -R28, -R13.reuse ;  /* 0x8000001cff197210 */ /* 0x100fe20007ffe80d */
[----:B------:R-:W-:Y:S01]  /*3210*/  USEL UR8, URZ, 0x1, !UP0 ;  /* 0x000000013f087887 */ /* 0x000fe2000c000000 */
[----:B------:R-:W-:Y:S01]  /*3220*/  LOP3.LUT R13, R30, 0x40, R13, 0xe2, !PT ;  /* 0x000000401e0d7812 */ /* 0x000fe200078ee20d */
[----:B------:R-:W-:Y:S01]  /*3230*/  ULDC.64 UR10, c[0x0][0x5d0] ;  /* 0x00017400000a7ab9 */ /* 0x000fe20000000a00 */
[----:B------:R-:W-:Y:S01]  /*3240*/  SHF.R.S32.HI R34, RZ, 0x1f, R7 ;  /* 0x0000001fff227819 */ /* 0x000fe20000011407 */
[----:B------:R-:W-:Y:S01]  /*3250*/  IMAD R12, R12, -0x40, R25 ;  /* 0xffffffc00c0c7824 */ /* 0x000fe200078e0219 */
[----:B------:R-:W-:Y:S01]  /*3260*/  UIMAD.WIDE.U32 UR6, UR6, 0x24924925, URZ ;  /* 0x24924925060678a5 */ /* 0x000fe2000f8e003f */
[----:B-1----:R-:W-:Y:S01]  /*3270*/  IMAD R30, R24, -0x2, R26 ;  /* 0xfffffffe181e7824 */ /* 0x002fe200078e021a */
[----:B------:R-:W-:Y:S01]  /*3280*/  ISETP.GE.AND P0, PT, R29, R26, PT ;  /* 0x0000001a1d00720c */ /* 0x000fe20003f06270 */
[----:B------:R-:W-:Y:S01]  /*3290*/  IMAD.SHL.U32 R24, R0, 0x2, RZ ;  /* 0x0000000200187824 */ /* 0x000fe200078e00ff */
[----:B------:R-:W-:Y:S01]  /*32a0*/  ULOP3.LUT UR4, UR4, UR8, URZ, 0x3c, !UPT ;  /* 0x0000000804047292 */ /* 0x000fe2000f8e3c3f */
[----:B------:R-:W-:Y:S01]  /*32b0*/  IMAD R32, R34, UR10, RZ ;  /* 0x0000000a22207c24 */ /* 0x000fe2000f8e02ff */
[----:B------:R-:W-:Y:S01]  /*32c0*/  ISETP.GE.OR P0, PT, R31, UR12, P0 ;  /* 0x0000000c1f007c0c */ /* 0x000fe20008706670 */
[----:B------:R-:W-:Y:S01]  /*32d0*/  IMAD.WIDE R26, R10, 0x80, RZ ;  /* 0x000000800a1a7825 */ /* 0x000fe200078e02ff */
[----:B------:R-:W-:Y:S01]  /*32e0*/  LOP3.LUT R24, R29, 0x6, R24, 0xf8, !PT ;  /* 0x000000061d187812 */ /* 0x000fe200078ef818 */
[----:B------:R-:W-:Y:S01]  /*32f0*/  UIMAD UR5, UR7, -0x1c, UR5 ;  /* 0xffffffe4070578a4 */ /* 0x000fe2000f8e0205 */
[----:B------:R-:W-:Y:S01]  /*3300*/  IADD3 R36, -R31, UR12, R12 ;  /* 0x0000000c1f247c10 */ /* 0x000fe2000fffe10c */
[----:B------:R-:W-:Y:S01]  /*3310*/  IMAD R33, R7, UR11, R32 ;  /* 0x0000000b07217c24 */ /* 0x000fe2000f8e0220 */
[----:B------:R-:W-:Y:S01]  /*3320*/  SHF.R.S32.HI R25, RZ, 0x1f, R24 ;  /* 0x0000001fff197819 */ /* 0x000fe20000011418 */
[----:B------:R-:W-:Y:S01]  /*3330*/  @UP1 ULOP3.LUT UR4, UR4, 0x1, UR7, 0x78, !UPT ;  /* 0x0000000104041892 */ /* 0x000fe2000f8e7807 */
[----:B------:R-:W-:Y:S01]  /*3340*/  LOP3.LUT R35, R26, R13, R28, 0xfe, !PT ;  /* 0x0000000d1a237212 */ /* 0x000fe200078efe1c */
[----:B------:R-:W-:-:S02]  /*3350*/  IMAD.IADD R29, R30, 0x1, -R29 ;  /* 0x000000011e1d7824 */ /* 0x000fc400078e0a1d */
[----:B------:R-:W-:-:S04]  /*3360*/  IMAD.WIDE.U32 R10, R7, UR10, R24 ;  /* 0x0000000a070a7c25 */ /* 0x000fc8000f8e0018 */
[----:B------:R-:W-:Y:S02]  /*3370*/  IMAD.IADD R11, R11, 0x1, R33 ;  /* 0x000000010b0b7824 */ /* 0x000fe400078e0221 */
[----:B------:R-:W-:Y:S01]  /*3380*/  IMAD.MOV.U32 R28, RZ, RZ, -0x1 ;  /* 0xffffffffff1c7424 */ /* 0x000fe200078e00ff */
[----:B------:R-:W-:Y:S06]  /*3390*/  @P0 BRA `(.L_x_38) ;  /* 0x0000004400a40947 */ /* 0x000fec0003800000 */
[----:B------:R-:W0:Y:S01]  /*33a0*/  LDC.64 R32, c[0x0][0x5c8] ;  /* 0x00017200ff207b82 */ /* 0x000e220000000a00 */
[----:B------:R-:W-:Y:S01]  /*33b0*/  ULDC.64 UR6, c[0x0][0x5c0] ;  /* 0x0001700000067ab9 */ /* 0x000fe20000000a00 */
[----:B------:R-:W-:Y:S01]  /*33c0*/  BSSY B0, `(.L_x_38) ;  /* 0x0000466000007945 */ /* 0x000fe20003800000 */
[-C--:B0-----:R-:W-:Y:S02]  /*33d0*/  IMAD R12, R27, R32.reuse, RZ ;  /* 0x000000201b0c7224 */ /* 0x081fe400078e02ff */
[----:B------:R-:W-:-:S04]  /*33e0*/  IMAD.WIDE.U32 R10, R35, R32, R10 ;  /* 0x00000020230a7225 */ /* 0x000fc800078e000a */
[----:B------:R-:W-:Y:S01]  /*33f0*/  IMAD R31, R35, R33, R12 ;  /* 0x00000021231f7224 */ /* 0x000fe200078e020c */
[----:B------:R-:W-:Y:S02]  /*3400*/  LEA R13, P0, R32, R10, 0x3 ;  /* 0x0000000a200d7211 */ /* 0x000fe400078018ff */
[----:B------:R-:W-:Y:S01]  /*3410*/  IADD3 R12, P1, R10, UR6, RZ ;  /* 0x000000060a0c7c10 */ /* 0x000fe2000ff3e0ff */
[----:B------:R-:W-:Y:S01]  /*3420*/  IMAD.IADD R31, R11, 0x1, R31 ;  /* 0x000000010b1f7824 */ /* 0x000fe200078e021f */
[----:B------:R-:W-:-:S04]  /*3430*/  IADD3 R10, P3, R13, UR6, RZ ;  /* 0x000000060d0a7c10 */ /* 0x000fc8000ff7e0ff */
[----:B------:R-:W-:Y:S02]  /*3440*/  LEA.HI.X R11, R32, R31, R33, 0x3, P0 ;  /* 0x0000001f200b7211 */ /* 0x000fe400000f1c21 */
[----:B---3-5:R-:W-:Y:S02]  /*3450*/  FSETP.NEU.AND P0, PT, R9, RZ, PT ;  /* 0x000000ff0900720b */ /* 0x028fe40003f0d000 */
[----:B------:R-:W-:Y:S02]  /*3460*/  IADD3.X R13, R31, UR7, RZ, P1, !PT ;  /* 0x000000071f0d7c10 */ /* 0x000fe40008ffe4ff */
[----:B------:R-:W-:-:S09]  /*3470*/  IADD3.X R11, R11, UR7, RZ, P3, !PT ;  /* 0x000000070b0b7c10 */ /* 0x000fd20009ffe4ff */
[----:B------:R-:W-:Y:S05]  /*3480*/  @!P0 BRA `(.L_x_39) ;  /* 0x00000034005c8947 */ /* 0x000fea0003800000 */
[----:B------:R-:W-:Y:S01]  /*3490*/  ULDC.64 UR6, c[0x0][0x5b8] ;  /* 0x00016e0000067ab9 */ /* 0x000fe20000000a00 */
[----:B------:R-:W-:Y:S01]  /*34a0*/  ISETP.GE.AND P0, PT, R36, 0x1, PT ;  /* 0x000000012400780c */ /* 0x000fe20003f06270 */
[----:B------:R-:W-:Y:S01]  /*34b0*/  IMAD R32, R34, UR6, RZ ;  /* 0x0000000622207c24 */ /* 0x000fe2000f8e02ff */
[----:B------:R-:W-:Y:S01]  /*34c0*/  ULDC.64 UR10, c[0x0][0x5a8] ;  /* 0x00016a00000a7ab9 */ /* 0x000fe20000000a00 */
[----:B------:R-:W-:Y:S01]  /*34d0*/  IMAD.WIDE.U32 R30, R7, UR6, R24 ;  /* 0x00000006071e7c25 */ /* 0x000fe2000f8e0018 */
[----:B------:R-:W-:Y:S01]  /*34e0*/  ISETP.LT.OR P4, PT, R29, 0x1, !P0 ;  /* 0x000000011d00780c */ /* 0x000fe20004781670 */
[----:B------:R-:W-:Y:S02]  /*34f0*/  BSSY B1, `(.L_x_40) ;  /* 0x000000c000017945 */ /* 0x000fe40003800000 */
[----:B------:R-:W-:Y:S01]  /*3500*/  IMAD R7, R7, UR7, R32 ;  /* 0x0000000707077c24 */ /* 0x000fe2000f8e0220 */
[----:B------:R-:W-:-:S03]  /*3510*/  ULDC.64 UR6, c[0x0][0x5b0] ;  /* 0x00016c0000067ab9 */ /* 0x000fc60000000a00 */
[----:B------:R-:W-:Y:S02]  /*3520*/  IMAD.IADD R31, R31, 0x1, R7 ;  /* 0x000000011f1f7824 */ /* 0x000fe400078e0207 */
[----:B------:R-:W-:Y:S02]  /*3530*/  IMAD R7, R27, UR6, RZ ;  /* 0x000000061b077c24 */ /* 0x000fe4000f8e02ff */
[----:B------:R-:W-:-:S04]  /*3540*/  IMAD.WIDE.U32 R24, R35, UR6, R30 ;  /* 0x0000000623187c25 */ /* 0x000fc8000f8e001e */
[----:B------:R-:W-:Y:S01]  /*3550*/  IMAD R7, R35, UR7, R7 ;  /* 0x0000000723077c24 */ /* 0x000fe2000f8e0207 */
[----:B------:R-:W-:-:S04]  /*3560*/  IADD3 R24, P1, R24, UR10, RZ ;  /* 0x0000000a18187c10 */ /* 0x000fc8000ff3e0ff */
[--C-:B------:R-:W-:Y:S02]  /*3570*/  IADD3.X R25, R25, UR11, R7.reuse, P1, !PT ;  /* 0x0000000b19197c10 */ /* 0x100fe40008ffe407 */
[----:B------:R-:W-:Y:S01]  /*3580*/  PRMT R7, RZ, 0x7610, R7 ;  /* 0x00007610ff077816 */ /* 0x000fe20000000007 */
[----:B------:R-:W-:Y:S06]  /*3590*/  @P4 BRA `(.L_x_41) ;  /* 0x0000000000044947 */ /* 0x000fec0003800000 */
[----:B------:R0:W5:Y:S02]  /*35a0*/  LDG.E.U8 R7, desc[UR18][R24.64] ;  /* 0x0000001218077981 */ /* 0x000164000c1e1100 */
.L_x_41:
[----:B------:R-:W-:Y:S05]  /*35b0*/  BSYNC B1 ;  /* 0x0000000000017941 */ /* 0x000fea0003800000 */
.L_x_40:
[----:B-----5:R-:W-:Y:S01]  /*35c0*/  LOP3.LUT R7, R7, 0xff, RZ, 0xc0, !PT ;  /* 0x000000ff07077812 */ /* 0x020fe200078ec0ff */
[----:B------:R-:W-:Y:S01]  /*35d0*/  BSSY B1, `(.L_x_42) ;  /* 0x000000b000017945 */ /* 0x000fe20003800000 */
[----:B------:R-:W-:Y:S02]  /*35e0*/  ISETP.LT.OR P3, PT, R29, 0x2, !P0 ;  /* 0x000000021d00780c */ /* 0x000fe40004761670 */
[----:B------:R-:W-:-:S05]  /*35f0*/  F2FP.F16.E5M2.UNPACK_B R7, R7 ;  /* 0x00000007ff07723e */ /* 0x000fca00020004ff */
[----:B------:R-:W-:Y:S01]  /*3600*/  HADD2.F32 R32, -RZ, R7.H0_H0 ;  /* 0x20000007ff207230 */ /* 0x000fe20000004100 */
[----:B------:R-:W-:-:S04]  /*3610*/  PRMT R7, RZ, 0x7610, R7 ;  /* 0x00007610ff077816 */ /* 0x000fc80000000007 */
[----:B------:R-:W-:-:S04]  /*3620*/  FMUL R32, R32, R9 ;  /* 0x0000000920207220 */ /* 0x000fc80000400000 */
[----:B--2---:R-:W-:-:S05]  /*3630*/  FFMA R32, R143, R8, R32 ;  /* 0x000000088f207223 */ /* 0x004fca0000000020 */
[----:B------:R-:W-:-:S05]  /*3640*/  F2FP.SATFINITE.E5M2.F32.PACK_AB_MERGE_C R33, RZ, R32, RZ ;  /* 0x00000020ff21723e */ /* 0x000fca00048060ff */
[----:B------:R1:W-:Y:S01]  /*3650*/  @!P4 STG.E.U8 desc[UR18][R12.64], R33 ;  /* 0x000000210c00c986 */ /* 0x0003e2000c101112 */
[----:B------:R-:W-:Y:S05]  /*3660*/  @P3 BRA `(.L_x_43) ;  /* 0x0000000000043947 */ /* 0x000fea0003800000 */
[----:B------:R2:W5:Y:S02]  /*3670*/  LDG.E.U8 R7, desc[UR18][R24.64+0x1] ;  /* 0x0000011218077981 */ /* 0x000564000c1e1100 */
.L_x_43:
[----:B------:R-:W-:Y:S05]  /*3680*/  BSYNC B1 ;  /* 0x0000000000017941 */ /* 0x000fea0003800000 */
.L_x_42:
[----:B-----5:R-:W-:Y:S01]  /*3690*/  LOP3.LUT R7, R7, 0xff, RZ, 0xc0, !PT ;  /* 0x000000ff07077812 */ /* 0x020fe200078ec0ff */
[----:B------:R-:W-:Y:S01]  /*36a0*/  BSSY B1, `(.L_x_44) ;  /* 0x0000013000017945 */ /* 0x000fe20003800000 */
[----:B-1----:R-:W-:Y:S02]  /*36b0*/  IADD3 R33, P1, R35, 0x8, RZ ;  /* 0x0000000823217810 */ /* 0x002fe40007f3e0ff */
[----:B------:R-:W-:-:S03]  /*36c0*/  F2FP.F16.E5M2.UNPACK_B R7, R7 ;  /* 0x00000007ff07723e */ /* 0x000fc600020004ff */
[----:B------:R-:W-:Y:S01]  /*36d0*/  IMAD.X R27, RZ, RZ, R27, P1 ;  /* 0x000000ffff1b7224 */ /* 0x000fe200008e061b */
[----:B------:R-:W-:Y:S01]  /*36e0*/  ISETP.GE.AND P1, PT, R36, 0x9, PT ;  /* 0x000000092400780c */ /* 0x000fe20003f26270 */
[----:B------:R-:W-:Y:S02]  /*36f0*/  HADD2.F32 R26, -RZ, R7.H0_H0 ;  /* 0x20000007ff1a7230 */ /* 0x000fe40000004100 */
[----:B------:R-:W-:Y:S01]  /*3700*/  IMAD.WIDE.U32 R30, R33, UR6, R30 ;  /* 0x00000006211e7c25 */ /* 0x000fe2000f8e001e */
[----:B------:R-:W-:-:S03]  /*3710*/  ISETP.LT.OR P5, PT, R29, 0x1, !P1 ;  /* 0x000000011d00780c */ /* 0x000fc60004fa1670 */
[----:B------:R-:W-:Y:S01]  /*3720*/  FMUL R7, R26, R9 ;  /* 0x000000091a077220 */ /* 0x000fe20000400000 */
[----:B------:R-:W-:-:S03]  /*3730*/  IMAD R26, R27, UR6, RZ ;  /* 0x000000061b1a7c24 */ /* 0x000fc6000f8e02ff */
[----:B------:R-:W-:Y:S01]  /*3740*/  FFMA R7, R138, R8, R7 ;  /* 0x000000088a077223 */ /* 0x000fe20000000007 */
[----:B------:R-:W-:Y:S01]  /*3750*/  IMAD R33, R33, UR7, R26 ;  /* 0x0000000721217c24 */ /* 0x000fe2000f8e021a */
[----:B------:R-:W-:-:S03]  /*3760*/  IADD3 R26, P4, R30, UR10, RZ ;  /* 0x0000000a1e1a7c10 */ /* 0x000fc6000ff9e0ff */
[----:B------:R-:W-:Y:S02]  /*3770*/  F2FP.SATFINITE.E5M2.F32.PACK_AB_MERGE_C R35, RZ, R7, RZ ;  /* 0x00000007ff23723e */ /* 0x000fe400048060ff */
[----:B------:R-:W-:Y:S02]  /*3780*/  IADD3.X R27, R31, UR11, R33, P4, !PT ;  /* 0x0000000b1f1b7c10 */ /* 0x000fe4000a7fe421 */
[----:B------:R-:W-:Y:S01]  /*3790*/  PRMT R7, RZ, 0x7610, R7 ;  /* 0x00007610ff077816 */ /* 0x000fe20000000007 */
[----:B------:R1:W-:Y:S01]  /*37a0*/  @!P3 STG.E.U8 desc[UR18][R12.64+0x1], R35 ;  /* 0x000001230c00b986 */ /* 0x0003e2000c101112 */
[----:B------:R-:W-:Y:S05]  /*37b0*/  @P5 BRA `(.L_x_45) ;  /* 0x0000000000045947 */ /* 0x000fea0003800000 */
[----:B------:R3:W5:Y:S02]  /*37c0*/  LDG.E.U8 R7, desc[UR18][R26.64] ;  /* 0x000000121a077981 */ /* 0x000764000c1e1100 */
.L_x_45:
[----:B------:R-:W-:Y:S05]  /*37d0*/  BSYNC B1 ;  /* 0x0000000000017941 */ /* 0x000fea0003800000 */
.L_x_44:
[----:B-----5:R-:W-:Y:S01]  /*37e0*/  LOP3.LUT R7, R7, 0xff, RZ, 0xc0, !PT ;  /* 0x000000ff07077812 */ /* 0x020fe200078ec0ff */
[----:B------:R-:W-:Y:S01]  /*37f0*/  BSSY B1, `(.L_x_46) ;  /* 0x000000b000017945 */ /* 0x000fe20003800000 */
[----:B------:R-:W-:Y:S02]  /*3800*/  ISETP.LT.OR P3, PT, R29, 0x2, !P1 ;  /* 0x000000021d00780c */ /* 0x000fe40004f61670 */
[----:B------:R-:W-:-:S05]  /*3810*/  F2FP.F16.E5M2.UNPACK_B R7, R7 ;  /* 0x00000007ff07723e */ /* 0x000fca00020004ff */
[----:B------:R-:W-:Y:S01]  /*3820*/  HADD2.F32 R30, -RZ, R7.H0_H0 ;  /* 0x20000007ff1e7230 */ /* 0x000fe20000004100 */
[----:B------:R-:W-:-:S04]  /*3830*/  PRMT R7, RZ, 0x7610, R7 ;  /* 0x00007610ff077816 */ /* 0x000fc80000000007 */
[----:B------:R-:W-:-:S04]  /*3840*/  FMUL R30, R30, R9 ;  /* 0x000000091e1e7220 */ /* 0x000fc80000400000 */
[----:B------:R-:W-:-:S05]  /*3850*/  FFMA R30, R141, R8, R30 ;  /* 0x000000088d1e7223 */ /* 0x000fca000000001e */
[----:B------:R-:W-:-:S05]  /*3860*/  F2FP.SATFINITE.E5M2.F32.PACK_AB_MERGE_C R31, RZ, R30, RZ ;  /* 0x0000001eff1f723e */ /* 0x000fca00048060ff */
[----:B------:R4:W-:Y:S01]  /*3870*/  @!P5 STG.E.U8 desc[UR18][R10.64], R31 ;  /* 0x0000001f0a00d986 */ /* 0x0009e2000c101112 */
[----:B------:R-:W-:Y:S05]  /*3880*/  @P3 BRA `(.L_x_47) ;  /* 0x0000000000043947 */ /* 0x000fea0003800000 */
[----:B------:R0:W5:Y:S02]  /*3890*/  LDG.E.U8 R7, desc[UR18][R26.64+0x1] ;  /* 0x000001121a077981 */ /* 0x000164000c1e1100 */
.L_x_47:
[----:B------:R-:W-:Y:S05]  /*38a0*/  BSYNC B1 ;  /* 0x0000000000017941 */ /* 0x000fea0003800000 */
.L_x_46:
[----:B-----5:R-:W-:Y:S01]  /*38b0*/  LOP3.LUT R7, R7, 0xff, RZ, 0xc0, !PT ;  /* 0x000000ff07077812 */ /* 0x020fe200078ec0ff */
[----:B------:R-:W-:Y:S01]  /*38c0*/  BSSY B1, `(.L_x_48) ;  /* 0x000000b000017945 */ /* 0x000fe20003800000 */
[----:B------:R-:W-:Y:S02]  /*38d0*/  ISETP.LT.OR P4, PT, R29, 0x9, !P0 ;  /* 0x000000091d00780c */ /* 0x000fe40004781670 */
[----:B------:R-:W-:-:S05]  /*38e0*/  F2FP.F16.E5M2.UNPACK_B R7, R7 ;  /* 0x00000007ff07723e */ /* 0x000fca00020004ff */
[----:B------:R-:W-:-:S05]  /*38f0*/  HADD2.F32 R30, -RZ, R7.H0_H0 ;  /* 0x20000007ff1e7230 */ /* 0x000fca0000004100 */
[----:B------:R-:W-:-:S04]  /*3900*/  FMUL R7, R30, R9 ;  /* 0x000000091e077220 */ /* 0x000fc80000400000 */
[----:B------:R-:W-:-:S05]  /*3910*/  FFMA R7, R136, R8, R7 ;  /* 0x0000000888077223 */ /* 0x000fca0000000007 */
[----:B----4-:R-:W-:Y:S02]  /*3920*/  F2FP.SATFINITE.E5M2.F32.PACK_AB_MERGE_C R31, RZ, R7, RZ ;  /* 0x00000007ff1f723e */ /* 0x010fe400048060ff */
[----:B------:R-:W-:-:S03]  /*3930*/  PRMT R7, RZ, 0x7610, R7 ;  /* 0x00007610ff077816 */ /* 0x000fc60000000007 */
[----:B------:R4:W-:Y:S01]  /*3940*/  @!P3 STG.E.U8 desc[UR18][R10.64+0x1], R31 ;  /* 0x0000011f0a00b986 */ /* 0x0009e2000c101112 */
[----:B------:R-:W-:Y:S05]  /*3950*/  @P4 BRA `(.L_x_49) ;  /* 0x0000000000044947 */ /* 0x000fea0003800000 */
[----:B------:R0:W5:Y:S02]  /*3960*/  LDG.E.U8 R7, desc[UR18][R24.64+0x8] ;  /* 0x0000081218077981 */ /* 0x000164000c1e1100 */
.L_x_49:
[----:B------:R-:W-:Y:S05]  /*3970*/  BSYNC B1 ;  /* 0x0000000000017941 */ /* 0x000fea0003800000 */
.L_x_48:
        /* <DEDUP_REMOVED lines=8> */
[----:B----4-:R-:W-:-:S05]  /*3a00*/  F2FP.SATFINITE.E5M2.F32.PACK_AB_MERGE_C R31, RZ, R30, RZ ;  /* 0x0000001eff1f723e */ /* 0x010fca00048060ff */
[----:B------:R4:W-:Y:S01]  /*3a10*/  @!P4 STG.E.U8 desc[UR18][R12.64+0x8], R31 ;  /* 0x0000081f0c00c986 */ /* 0x0009e2000c101112 */
[----:B------:R-:W-:Y:S05]  /*3a20*/  @P3 BRA `(.L_x_51) ;  /* 0x0000000000043947 */ /* 0x000fea0003800000 */
[----:B------:R0:W5:Y:S02]  /*3a30*/  LDG.E.U8 R7, desc[UR18][R24.64+0x9] ;  /* 0x0000091218077981 */ /* 0x000164000c1e1100 */
.L_x_51:
[----:B------:R-:W-:Y:S05]  /*3a40*/  BSYNC B1 ;  /* 0x0000000000017941 */ /* 0x000fea0003800000 */
.L_x_50:
        /* <DEDUP_REMOVED lines=12> */
.L_x_53:
[----:B------:R-:W-:Y:S05]  /*3b10*/  BSYNC B1 ;  /* 0x0000000000017941 */ /* 0x000fea0003800000 */
.L_x_52:
        /* <DEDUP_REMOVED lines=12> */
.L_x_55:
[----:B------:R-:W-:Y:S05]  /*3be0*/  BSYNC B1 ;  /* 0x0000000000017941 */ /* 0x000fea0003800000 */
.L_x_54:
        /* <DEDUP_REMOVED lines=12> */
.L_x_57:
[----:B------:R-:W-:Y:S05]  /*3cb0*/  BSYNC B1 ;  /* 0x0000000000017941 */ /* 0x000fea0003800000 */
.L_x_56:
        /* <DEDUP_REMOVED lines=12> */
.L_x_59:
[----:B------:R-:W-:Y:S05]  /*3d80*/  BSYNC B1 ;  /* 0x0000000000017941 */ /* 0x000fea0003800000 */
.L_x_58:
        /* <DEDUP_REMOVED lines=12> */
.L_x_61:
[----:B------:R-:W-:Y:S05]  /*3e50*/  BSYNC B1 ;  /* 0x0000000000017941 */ /* 0x000fea0003800000 */
.L_x_60:
        /* <DEDUP_REMOVED lines=12> */
.L_x_63:
[----:B------:R-:W-:Y:S05]  /*3f20*/  BSYNC B1 ;  /* 0x0000000000017941 */ /* 0x000fea0003800000 */
.L_x_62:
        /* <DEDUP_REMOVED lines=12> */
.L_x_65:
[----:B------:R-:W-:Y:S05]  /*3ff0*/  BSYNC B1 ;  /* 0x0000000000017941 */ /* 0x000fea0003800000 */
.L_x_64:
        /* <DEDUP_REMOVED lines=12> */
.L_x_67:
[----:B------:R-:W-:Y:S05]  /*40c0*/  BSYNC B1 ;  /* 0x0000000000017941 */ /* 0x000fea0003800000 */
.L_x_66:
        /* <DEDUP_REMOVED lines=12> */
.L_x_69:
[----:B------:R-:W-:Y:S05]  /*4190*/  BSYNC B1 ;  /* 0x0000000000017941 */ /* 0x000fea0003800000 */
.L_x_68:
        /* <DEDUP_REMOVED lines=12> */
.L_x_71:
[----:B------:R-:W-:Y:S05]  /*4260*/  BSYNC B1 ;  /* 0x0000000000017941 */ /* 0x000fea0003800000 */
.L_x_70:
        /* <DEDUP_REMOVED lines=12> */
.L_x_73:
[----:B------:R-:W-:Y:S05]  /*4330*/  BSYNC B1 ;  /* 0x0000000000017941 */ /* 0x000fea0003800000 */
.L_x_72:
        /* <DEDUP_REMOVED lines=12> */
.L_x_75:
[----:B------:R-:W-:Y:S05]  /*4400*/  BSYNC B1 ;  /* 0x0000000000017941 */ /* 0x000fea0003800000 */
.L_x_74:
        /* <DEDUP_REMOVED lines=12> */
.L_x_77:
[----:B------:R-:W-:Y:S05]  /*44d0*/  BSYNC B1 ;  /* 0x0000000000017941 */ /* 0x000fea0003800000 */
.L_x_76:
        /* <DEDUP_REMOVED lines=12> */
.L_x_79:
[----:B------:R-:W-:Y:S05]  /*45a0*/  BSYNC B1 ;  /* 0x0000000000017941 */ /* 0x000fea0003800000 */
.L_x_78:
        /* <DEDUP_REMOVED lines=12> */
.L_x_81:
[----:B------:R-:W-:Y:S05]  /*4670*/  BSYNC B1 ;  /* 0x0000000000017941 */ /* 0x000fea0003800000 */
.L_x_80:
        /* <DEDUP_REMOVED lines=12> */
.L_x_83:
[----:B------:R-:W-:Y:S05]  /*4740*/  BSYNC B1 ;  /* 0x0000000000017941 */ /* 0x000fea0003800000 */
.L_x_82:
        /* <DEDUP_REMOVED lines=12> */
.L_x_85:
[----:B------:R-:W-:Y:S05]  /*4810*/  BSYNC B1 ;  /* 0x0000000000017941 */ /* 0x000fea0003800000 */
.L_x_84:
        /* <DEDUP_REMOVED lines=12> */
.L_x_87:
[----:B------:R-:W-:Y:S05]  /*48e0*/  BSYNC B1 ;  /* 0x0000000000017941 */ /* 0x000fea0003800000 */
.L_x_86:
        /* <DEDUP_REMOVED lines=12> */
.L_x_89:
[----:B------:R-:W-:Y:S05]  /*49b0*/  BSYNC B1 ;  /* 0x0000000000017941 */ /* 0x000fea0003800000 */
.L_x_88:
        /* <DEDUP_REMOVED lines=12> */
.L_x_91:
[----:B------:R-:W-:Y:S05]  /*4a80*/  BSYNC B1 ;  /* 0x0000000000017941 */ /* 0x000fea0003800000 */
.L_x_90:
        /* <DEDUP_REMOVED lines=12> */
.L_x_93:
[----:B------:R-:W-:Y:S05]  /*4b50*/  BSYNC B1 ;  /* 0x0000000000017941 */ /* 0x000fea0003800000 */
.L_x_92:
        /* <DEDUP_REMOVED lines=12> */
.L_x_95:
[----:B------:R-:W-:Y:S05]  /*4c20*/  BSYNC B1 ;  /* 0x0000000000017941 */ /* 0x000fea0003800000 */
.L_x_94:
        /* <DEDUP_REMOVED lines=12> */
.L_x_97:
[----:B------:R-:W-:Y:S05]  /*4cf0*/  BSYNC B1 ;  /* 0x0000000000017941 */ /* 0x000fea0003800000 */
.L_x_96:
        /* <DEDUP_REMOVED lines=12> */
.L_x_99:
[----:B------:R-:W-:Y:S05]  /*4dc0*/  BSYNC B1 ;  /* 0x0000000000017941 */ /* 0x000fea0003800000 */
.L_x_98:
        /* <DEDUP_REMOVED lines=12> */
.L_x_101:
[----:B------:R-:W-:Y:S05]  /*4e90*/  BSYNC B1 ;  /* 0x0000000000017941 */ /* 0x000fea0003800000 */
.L_x_100:
        /* <DEDUP_REMOVED lines=12> */
.L_x_103:
[----:B------:R-:W-:Y:S05]  /*4f60*/  BSYNC B1 ;  /* 0x0000000000017941 */ /* 0x000fea0003800000 */
.L_x_102:
        /* <DEDUP_REMOVED lines=12> */
.L_x_105:
[----:B------:R-:W-:Y:S05]  /*5030*/  BSYNC B1 ;  /* 0x0000000000017941 */ /* 0x000fea0003800000 */
.L_x_104:
        /* <DEDUP_REMOVED lines=12> */
.L_x_107:
[----:B------:R-:W-:Y:S05]  /*5100*/  BSYNC B1 ;  /* 0x0000000000017941 */ /* 0x000fea0003800000 */
.L_x_106:
        /* <DEDUP_REMOVED lines=12> */
.L_x_109:
[----:B------:R-:W-:Y:S05]  /*51d0*/  BSYNC B1 ;  /* 0x0000000000017941 */ /* 0x000fea0003800000 */
.L_x_108:
        /* <DEDUP_REMOVED lines=12> */
.L_x_111:
[----:B------:R-:W-:Y:S05]  /*52a0*/  BSYNC B1 ;  /* 0x0000000000017941 */ /* 0x000fea0003800000 */
.L_x_110:
        /* <DEDUP_REMOVED lines=12> */
.L_x_113:
[----:B------:R-:W-:Y:S05]  /*5370*/  BSYNC B1 ;  /* 0x0000000000017941 */ /* 0x000fea0003800000 */
.L_x_112:
        /* <DEDUP_REMOVED lines=12> */
.L_x_115:
[----:B------:R-:W-:Y:S05]  /*5440*/  BSYNC B1 ;  /* 0x0000000000017941 */ /* 0x000fea0003800000 */
.L_x_114:
        /* <DEDUP_REMOVED lines=12> */
.L_x_117:
[----:B------:R-:W-:Y:S05]  /*5510*/  BSYNC B1 ;  /* 0x0000000000017941 */ /* 0x000fea0003800000 */
.L_x_116:
        /* <DEDUP_REMOVED lines=12> */
.L_x_119:
[----:B------:R-:W-:Y:S05]  /*55e0*/  BSYNC B1 ;  /* 0x0000000000017941 */ /* 0x000fea0003800000 */
.L_x_118:
        /* <DEDUP_REMOVED lines=12> */
.L_x_121:
[----:B------:R-:W-:Y:S05]  /*56b0*/  BSYNC B1 ;  /* 0x0000000000017941 */ /* 0x000fea0003800000 */
.L_x_120:
        /* <DEDUP_REMOVED lines=12> */
.L_x_123:
[----:B------:R-:W-:Y:S05]  /*5780*/  BSYNC B1 ;  /* 0x0000000000017941 */ /* 0x000fea0003800000 */
.L_x_122:
        /* <DEDUP_REMOVED lines=12> */
.L_x_125:
[----:B------:R-:W-:Y:S05]  /*5850*/  BSYNC B1 ;  /* 0x0000000000017941 */ /* 0x000fea0003800000 */
.L_x_124:
        /* <DEDUP_REMOVED lines=12> */
.L_x_127:
[----:B------:R-:W-:Y:S05]  /*5920*/  BSYNC B1 ;  /* 0x0000000000017941 */ /* 0x000fea0003800000 */
.L_x_126:
        /* <DEDUP_REMOVED lines=12> */
.L_x_129:
[----:B------:R-:W-:Y:S05]  /*59f0*/  BSYNC B1 ;  /* 0x0000000000017941 */ /* 0x000fea0003800000 */
.L_x_128:
        /* <DEDUP_REMOVED lines=12> */
.L_x_131:
[----:B------:R-:W-:Y:S05]  /*5ac0*/  BSYNC B1 ;  /* 0x0000000000017941 */ /* 0x000fea0003800000 */
.L_x_130:
        /* <DEDUP_REMOVED lines=12> */
.L_x_133:
[----:B------:R-:W-:Y:S05]  /*5b90*/  BSYNC B1 ;  /* 0x0000000000017941 */ /* 0x000fea0003800000 */
.L_x_132:
        /* <DEDUP_REMOVED lines=12> */
.L_x_135:
[----:B------:R-:W-:Y:S05]  /*5c60*/  BSYNC B1 ;  /* 0x0000000000017941 */ /* 0x000fea0003800000 */
.L_x_134:
        /* <DEDUP_REMOVED lines=12> */
.L_x_137:
[----:B------:R-:W-:Y:S05]  /*5d30*/  BSYNC B1 ;  /* 0x0000000000017941 */ /* 0x000fea0003800000 */
.L_x_136:
        /* <DEDUP_REMOVED lines=12> */
.L_x_139:
[----:B------:R-:W-:Y:S05]  /*5e00*/  BSYNC B1 ;  /* 0x0000000000017941 */ /* 0x000fea0003800000 */
.L_x_138:
        /* <DEDUP_REMOVED lines=12> */
.L_x_141:
[----:B------:R-:W-:Y:S05]  /*5ed0*/  BSYNC B1 ;  /* 0x0000000000017941 */ /* 0x000fea0003800000 */
.L_x_140:
        /* <DEDUP_REMOVED lines=12> */
.L_x_143:
[----:B------:R-:W-:Y:S05]  /*5fa0*/  BSYNC B1 ;  /* 0x0000000000017941 */ /* 0x000fea0003800000 */
.L_x_142:
        /* <DEDUP_REMOVED lines=12> */
.L_x_145:
[----:B------:R-:W-:Y:S05]  /*6070*/  BSYNC B1 ;  /* 0x0000000000017941 */ /* 0x000fea0003800000 */
.L_x_144:
        /* <DEDUP_REMOVED lines=12> */
.L_x_147:
[----:B------:R-:W-:Y:S05]  /*6140*/  BSYNC B1 ;  /* 0x0000000000017941 */ /* 0x000fea0003800000 */
.L_x_146:
        /* <DEDUP_REMOVED lines=12> */
.L_x_149:
[----:B------:R-:W-:Y:S05]  /*6210*/  BSYNC B1 ;  /* 0x0000000000017941 */ /* 0x000fea0003800000 */
.L_x_148:
        /* <DEDUP_REMOVED lines=12> */
.L_x_151:
[----:B------:R-:W-:Y:S05]  /*62e0*/  BSYNC B1 ;  /* 0x0000000000017941 */ /* 0x000fea0003800000 */
.L_x_150:
        /* <DEDUP_REMOVED lines=12> */
.L_x_153:
[----:B------:R-:W-:Y:S05]  /*63b0*/  BSYNC B1 ;  /* 0x0000000000017941 */ /* 0x000fea0003800000 */
.L_x_152:
        /* <DEDUP_REMOVED lines=12> */
.L_x_155:
[----:B------:R-:W-:Y:S05]  /*6480*/  BSYNC B1 ;  /* 0x0000000000017941 */ /* 0x000fea0003800000 */
.L_x_154:
        /* <DEDUP_REMOVED lines=12> */
.L_x_157:
[----:B------:R-:W-:Y:S05]  /*6550*/  BSYNC B1 ;  /* 0x0000000000017941 */ /* 0x000fea0003800000 */
.L_x_156:
        /* <DEDUP_REMOVED lines=8> */
[----:B0-----:R-:W-:-:S05]  /*65e0*/  F2FP.SATFINITE.E5M2.F32.PACK_AB_MERGE_C R19, RZ, R20, RZ ;  /* 0x00000014ff13723e */ /* 0x001fca00048060ff */
[----:B------:R0:W-:Y:S01]  /*65f0*/  @!P4 STG.E.U8 desc[UR18][R10.64+0x70], R19 ;  /* 0x000070130a00c986 */ /* 0x0001e2000c101112 */
[----:B------:R-:W-:Y:S05]  /*6600*/  @P3 BRA `(.L_x_159) ;  /* 0x0000000000043947 */ /* 0x000fea0003800000 */
[----:B------:R0:W5:Y:S02]  /*6610*/  LDG.E.U8 R7, desc[UR18][R26.64+0x71] ;  /* 0x000071121a077981 */ /* 0x000164000c1e1100 */
.L_x_159:
[----:B------:R-:W-:Y:S05]  /*6620*/  BSYNC B1 ;  /* 0x0000000000017941 */ /* 0x000fea0003800000 */
.L_x_158:
[----:B-----5:R-:W-:Y:S01]  /*6630*/  LOP3.LUT R7, R7, 0xff, RZ, 0xc0, !PT ;  /* 0x000000ff07077812 */ /* 0x020fe200078ec0ff */
[----:B------:R-:W-:Y:S01]  /*6640*/  BSSY B1, `(.L_x_160) ;  /* 0x000000b000017945 */ /* 0x000fe20003800000 */
[----:B------:R-:W-:Y:S02]  /*6650*/  ISETP.LT.OR P4, PT, R29, 0x79, !P0 ;  /* 0x000000791d00780c */ /* 0x000fe40004781670 */
[----:B------:R-:W-:-:S05]  /*6660*/  F2FP.F16.E5M2.UNPACK_B R7, R7 ;  /* 0x00000007ff07723e */ /* 0x000fca00020004ff */
[----:B------:R-:W-:-:S05]  /*6670*/  HADD2.F32 R20, -RZ, R7.H0_H0 ;  /* 0x20000007ff147230 */ /* 0x000fca0000004100 */
[----:B------:R-:W-:-:S04]  /*6680*/  FMUL R7, R20, R9 ;  /* 0x0000000914077220 */ /* 0x000fc80000400000 */
[----:B------:R-:W-:-:S05]  /*6690*/  FFMA R7, R18, R8, R7 ;  /* 0x0000000812077223 */ /* 0x000fca0000000007 */
[----:B0-----:R-:W-:Y:S02]  /*66a0*/  F2FP.SATFINITE.E5M2.F32.PACK_AB_MERGE_C R19, RZ, R7, RZ ;  /* 0x00000007ff13723e */ /* 0x001fe400048060ff */
[----:B------:R-:W-:-:S03]  /*66b0*/  PRMT R7, RZ, 0x7610, R7 ;  /* 0x00007610ff077816 */ /* 0x000fc60000000007 */
[----:B------:R0:W-:Y:S01]  /*66c0*/  @!P3 STG.E.U8 desc[UR18][R10.64+0x71], R19 ;  /* 0x000071130a00b986 */ /* 0x0001e2000c101112 */
[----:B------:R-:W-:Y:S05]  /*66d0*/  @P4 BRA `(.L_x_161) ;  /* 0x0000000000044947 */ /* 0x000fea0003800000 */
[----:B------:R0:W5:Y:S02]  /*66e0*/  LDG.E.U8 R7, desc[UR18][R24.64+0x78] ;  /* 0x0000781218077981 */ /* 0x000164000c1e1100 */
.L_x_161:
[----:B------:R-:W-:Y:S05]  /*66f0*/  BSYNC B1 ;  /* 0x0000000000017941 */ /* 0x000fea0003800000 */
.L_x_160:
        /* <DEDUP_REMOVED lines=12> */
.L_x_163:
[----:B------:R-:W-:Y:S05]  /*67c0*/  BSYNC B1 ;  /* 0x0000000000017941 */ /* 0x000fea0003800000 */
.L_x_162:
        /* <DEDUP_REMOVED lines=12> */
.L_x_165:
[----:B------:R-:W-:Y:S05]  /*6890*/  BSYNC B1 ;  /* 0x0000000000017941 */ /* 0x000fea0003800000 */
.L_x_164:
[----:B-----5:R-:W-:Y:S01]  /*68a0*/  LOP3.LUT R7, R7, 0xff, RZ, 0xc0, !PT ;  /* 0x000000ff07077812 */ /* 0x020fe200078ec0ff */
[----:B------:R-:W-:Y:S01]  /*68b0*/  BSSY B1, `(.L_x_166) ;  /* 0x000000b000017945 */ /* 0x000fe20003800000 */
[----:B------:R-:W-:Y:S02]  /*68c0*/  ISETP.LT.OR P1, PT, R29, 0x7a, !P1 ;  /* 0x0000007a1d00780c */ /* 0x000fe40004f21670 */
[----:B------:R-:W-:-:S05]  /*68d0*/  F2FP.F16.E5M2.UNPACK_B R7, R7 ;  /* 0x00000007ff07723e */ /* 0x000fca00020004ff */
[----:B01----:R-:W-:Y:S01]  /*68e0*/  HADD2.F32 R12, -RZ, R7.H0_H0 ;  /* 0x20000007ff0c7230 */ /* 0x003fe20000004100 */
[----:B------:R-:W-:-:S04]  /*68f0*/  PRMT R7, RZ, 0x7610, R7 ;  /* 0x00007610ff077816 */ /* 0x000fc80000000007 */
[----:B------:R-:W-:-:S04]  /*6900*/  FMUL R12, R12, R9 ;  /* 0x000000090c0c7220 */ /* 0x000fc80000400000 */
[----:B------:R-:W-:-:S05]  /*6910*/  FFMA R12, R17, R8, R12 ;  /* 0x00000008110c7223 */ /* 0x000fca000000000c */
[----:B------:R-:W-:-:S05]  /*6920*/  F2FP.SATFINITE.E5M2.F32.PACK_AB_MERGE_C R13, RZ, R12, RZ ;  /* 0x0000000cff0d723e */ /* 0x000fca00048060ff */
[----:B------:R0:W-:Y:S01]  /*6930*/  @!P3 STG.E.U8 desc[UR18][R10.64+0x78], R13 ;  /* 0x0000780d0a00b986 */ /* 0x0001e2000c101112 */
[----:B------:R-:W-:Y:S05]  /*6940*/  @P1 BRA `(.L_x_167) ;  /* 0x0000000000041947 */ /* 0x000fea0003800000 */
[----:B------:R1:W5:Y:S02]  /*6950*/  LDG.E.U8 R7, desc[UR18][R26.64+0x79] ;  /* 0x000079121a077981 */ /* 0x000364000c1e1100 */
.L_x_167:
[----:B------:R-:W-:Y:S05]  /*6960*/  BSYNC B1 ;  /* 0x0000000000017941 */ /* 0x000fea0003800000 */
.L_x_166:
[----:B------:R-:W-:Y:S05]  /*6970*/  @P1 BRA `(.L_x_168) ;  /* 0x0000001000281947 */ /* 0x000fea0003800000 */
[----:B-----5:R-:W-:-:S04]  /*6980*/  LOP3.LUT R7, R7, 0xff, RZ, 0xc0, !PT ;  /* 0x000000ff07077812 */ /* 0x020fc800078ec0ff */
[----:B------:R-:W-:-:S05]  /*6990*/  F2FP.F16.E5M2.UNPACK_B R7, R7 ;  /* 0x00000007ff07723e */ /* 0x000fca00020004ff */
[----:B------:R-:W-:-:S05]  /*69a0*/  HADD2.F32 R12, -RZ, R7.H0_H0 ;  /* 0x20000007ff0c7230 */ /* 0x000fca0000004100 */
[----:B------:R-:W-:-:S04]  /*69b0*/  FMUL R7, R12, R9 ;  /* 0x000000090c077220 */ /* 0x000fc80000400000 */
[----:B------:R-:W-:-:S05]  /*69c0*/  FFMA R7, R16, R8, R7 ;  /* 0x0000000810077223 */ /* 0x000fca0000000007 */
[----:B------:R-:W-:-:S05]  /*69d0*/  F2FP.SATFINITE.E5M2.F32.PACK_AB_MERGE_C R7, RZ, R7, RZ ;  /* 0x00000007ff07723e */ /* 0x000fca00048060ff */
[----:B------:R0:W-:Y:S01]  /*69e0*/  STG.E.U8 desc[UR18][R10.64+0x79], R7 ;  /* 0x000079070a007986 */ /* 0x0001e2000c101112 */
[----:B------:R-:W-:Y:S05]  /*69f0*/  BRA `(.L_x_168) ;  /* 0x0000001000087947 */ /* 0x000fea0003800000 */
.L_x_39:
[----:B------:R-:W-:Y:S01]  /*6a00*/  ISETP.GE.AND P1, PT, R36, 0x1, PT ;  /* 0x000000012400780c */ /* 0x000fe20003f26270 */
[-C--:B--2---:R-:W-:Y:S01]  /*6a10*/  FMUL R143, R143, R8.reuse ;  /* 0x000000088f8f7220 */ /* 0x084fe20000400000 */
[-C--:B------:R-:W-:Y:S01]  /*6a20*/  FMUL R138, R138, R8.reuse ;  /* 0x000000088a8a7220 */ /* 0x080fe20000400000 */
[----:B------:R-:W-:Y:S01]  /*6a30*/  ISETP.GE.AND P0, PT, R36, 0x9, PT ;  /* 0x000000092400780c */ /* 0x000fe20003f06270 */
[-C--:B------:R-:W-:Y:S01]  /*6a40*/  FMUL R141, R141, R8.reuse ;  /* 0x000000088d8d7220 */ /* 0x080fe20000400000 */
[C---:B------:R-:W-:Y:S01]  /*6a50*/  ISETP.LT.OR P4, PT, R29.reuse, 0x1, !P1 ;  /* 0x000000011d00780c */ /* 0x040fe20004f81670 */
[-C--:B------:R-:W-:Y:S01]  /*6a60*/  FMUL R136, R136, R8.reuse ;  /* 0x0000000888887220 */ /* 0x080fe20000400000 */
[----:B------:R-:W-:Y:S01]  /*6a70*/  ISETP.LT.OR P5, PT, R29, 0x2, !P1 ;  /* 0x000000021d00780c */ /* 0x000fe20004fa1670 */
[-C--:B------:R-:W-:Y:S01]  /*6a80*/  FMUL R139, R139, R8.reuse ;  /* 0x000000088b8b7220 */ /* 0x080fe20000400000 */
[----:B------:R-:W-:Y:S01]  /*6a90*/  F2FP.SATFINITE.E5M2.F32.PACK_AB_MERGE_C R143, RZ, R143, RZ ;  /* 0x0000008fff8f723e */ /* 0x000fe200048060ff */
[----:B------:R-:W-:Y:S01]  /*6aa0*/  FMUL R134, R134, R8 ;  /* 0x0000000886867220 */ /* 0x000fe20000400000 */
[----:B------:R-:W-:Y:S01]  /*6ab0*/  F2FP.SATFINITE.E5M2.F32.PACK_AB_MERGE_C R7, RZ, R138, RZ ;  /* 0x0000008aff07723e */ /* 0x000fe200048060ff */
[-C--:B------:R-:W-:Y:S01]  /*6ac0*/  FMUL R137, R137, R8.reuse ;  /* 0x0000000889897220 */ /* 0x080fe20000400000 */
[C---:B------:R-:W-:Y:S01]  /*6ad0*/  ISETP.LT.OR P3, PT, R29.reuse, 0x1, !P0 ;  /* 0x000000011d00780c */ /* 0x040fe20004761670 */
[-C--:B------:R-:W-:Y:S01]  /*6ae0*/  FMUL R132, R132, R8.reuse ;  /* 0x0000000884847220 */ /* 0x080fe20000400000 */
[----:B------:R-:W-:Y:S01]  /*6af0*/  ISETP.LT.OR P6, PT, R29, 0xa, !P1 ;  /* 0x0000000a1d00780c */ /* 0x000fe20004fc1670 */
[-C--:B------:R-:W-:Y:S01]  /*6b00*/  FMUL R135, R135, R8.reuse ;  /* 0x0000000887877220 */ /* 0x080fe20000400000 */
[----:B------:R-:W-:Y:S01]  /*6b10*/  F2FP.SATFINITE.E5M2.F32.PACK_AB_MERGE_C R141, RZ, R141, RZ ;  /* 0x0000008dff8d723e */ /* 0x000fe200048060ff */
[----:B------:R-:W-:Y:S01]  /*6b20*/  @!P4 STG.E.U8 desc[UR18][R12.64], R143 ;  /* 0x0000008f0c00c986 */ /* 0x000fe2000c101112 */
[C---:B------:R-:W-:Y:S01]  /*6b30*/  ISETP.LT.OR P4, PT, R29.reuse, 0x2, !P0 ;  /* 0x000000021d00780c */ /* 0x040fe20004781670 */
[----:B------:R-:W-:Y:S01]  /*6b40*/  FMUL R130, R130, R8 ;  /* 0x0000000882827220 */ /* 0x000fe20000400000 */
[----:B------:R-:W-:Y:S01]  /*6b50*/  F2FP.SATFINITE.E5M2.F32.PACK_AB_MERGE_C R25, RZ, R136, RZ ;  /* 0x00000088ff19723e */ /* 0x000fe200048060ff */
[----:B------:R0:W-:Y:S01]  /*6b60*/  @!P5 STG.E.U8 desc[UR18][R12.64+0x1], R7 ;  /* 0x000001070c00d986 */ /* 0x0001e2000c101112 */
[----:B------:R-:W-:Y:S01]  /*6b70*/  ISETP.LT.OR P5, PT, R29, 0x9, !P1 ;  /* 0x000000091d00780c */ /* 0x000fe20004fa1670 */
[-C--:B------:R-:W-:Y:S01]  /*6b80*/  FMUL R133, R133, R8.reuse ;  /* 0x0000000885857220 */ /* 0x080fe20000400000 */
[----:B------:R-:W-:Y:S01]  /*6b90*/  F2FP.SATFINITE.E5M2.F32.PACK_AB_MERGE_C R139, RZ, R139, RZ ;  /* 0x0000008bff8b723e */ /* 0x000fe200048060ff */
[----:B------:R-:W-:Y:S01]  /*6ba0*/  @!P3 STG.E.U8 desc[UR18][R10.64], R141 ;  /* 0x0000008d0a00b986 */ /* 0x000fe2000c101112 */
[----:B------:R-:W-:Y:S01]  /*6bb0*/  ISETP.LT.OR P3, PT, R29, 0x9, !P0 ;  /* 0x000000091d00780c */ /* 0x000fe20004761670 */
[-C--:B------:R-:W-:Y:S01]  /*6bc0*/  FMUL R128, R128, R8.reuse ;  /* 0x0000000880807220 */ /* 0x080fe20000400000 */
[----:B------:R-:W-:Y:S01]  /*6bd0*/  F2FP.SATFINITE.E5M2.F32.PACK_AB_MERGE_C R137, RZ, R137, RZ ;  /* 0x00000089ff89723e */ /* 0x000fe200048060ff */
[-C--:B------:R-:W-:Y:S01]  /*6be0*/  FMUL R131, R131, R8.reuse ;  /* 0x0000000883837220 */ /* 0x080fe20000400000 */
[----:B------:R-:W-:Y:S01]  /*6bf0*/  F2FP.SATFINITE.E5M2.F32.PACK_AB_MERGE_C R135, RZ, R135, RZ ;  /* 0x00000087ff87723e */ /* 0x000fe200048060ff */
[----:B------:R1:W-:Y:S01]  /*6c00*/  @!P4 STG.E.U8 desc[UR18][R10.64+0x1], R25 ;  /* 0x000001190a00c986 */ /* 0x0003e2000c101112 */
[C---:B------:R-:W-:Y:S01]  /*6c10*/  ISETP.LT.OR P4, PT, R29.reuse, 0xa, !P0 ;  /* 0x0000000a1d00780c */ /* 0x040fe20004781670 */
[----:B------:R-:W-:Y:S01]  /*6c20*/  FMUL R126, R126, R8 ;  /* 0x000000087e7e7220 */ /* 0x000fe20000400000 */
[----:B0-----:R-:W-:Y:S01]  /*6c30*/  F2FP.SATFINITE.E5M2.F32.PACK_AB_MERGE_C R7, RZ, R134, RZ ;  /* 0x00000086ff07723e */ /* 0x001fe200048060ff */
[----:B------:R-:W-:Y:S01]  /*6c40*/  @!P5 STG.E.U8 desc[UR18][R12.64+0x8], R139 ;  /* 0x0000088b0c00d986 */ /* 0x000fe2000c101112 */
[----:B------:R-:W-:Y:S01]  /*6c50*/  ISETP.LT.OR P5, PT, R29, 0x11, !P1 ;  /* 0x000000111d00780c */ /* 0x000fe20004fa1670 */
[-C--:B------:R-:W-:Y:S01]  /*6c60*/  FMUL R129, R129, R8.reuse ;  /* 0x0000000881817220 */ /* 0x080fe20000400000 */
[----:B------:R-:W-:Y:S01]  /*6c70*/  F2FP.SATFINITE.E5M2.F32.PACK_AB_MERGE_C R133, RZ, R133, RZ ;  /* 0x00000085ff85723e */ /* 0x000fe200048060ff */
[----:B------:R0:W-:Y:S01]  /*6c80*/  @!P6 STG.E.U8 desc[UR18][R12.64+0x9], R7 ;  /* 0x000009070c00e986 */ /* 0x0001e2000c101112 */
[----:B------:R-:W-:Y:S01]  /*6c90*/  ISETP.LT.OR P6, PT, R29, 0x12, !P1 ;  /* 0x000000121d00780c */ /* 0x000fe20004fc1670 */
[----:B------:R-:W-:Y:S01]  /*6ca0*/  FMUL R124, R124, R8 ;  /* 0x000000087c7c7220 */ /* 0x000fe20000400000 */
[----:B------:R-:W-:Y:S01]  /*6cb0*/  F2FP.SATFINITE.E5M2.F32.PACK_AB_MERGE_C R131, RZ, R131, RZ ;  /* 0x00000083ff83723e */ /* 0x000fe200048060ff */
[----:B------:R-:W-:Y:S01]  /*6cc0*/  @!P3 STG.E.U8 desc[UR18][R10.64+0x8], R137 ;  /* 0x000008890a00b986 */ /* 0x000fe2000c101112 */
[----:B-1----:R-:W-:Y:S01]  /*6cd0*/  F2FP.SATFINITE.E5M2.F32.PACK_AB_MERGE_C R25, RZ, R132, RZ ;  /* 0x00000084ff19723e */ /* 0x002fe200048060ff */
[-C--:B------:R-:W-:Y:S01]  /*6ce0*/  FMUL R127, R127, R8.reuse ;  /* 0x000000087f7f7220 */ /* 0x080fe20000400000 */
[C---:B------:R-:W-:Y:S01]  /*6cf0*/  ISETP.LT.OR P3, PT, R29.reuse, 0x11, !P0 ;  /* 0x000000111d00780c */ /* 0x040fe20004761670 */
[-C--:B------:R-:W-:Y:S01]  /*6d00*/  FMUL R122, R122, R8.reuse ;  /* 0x000000087a7a7220 */ /* 0x080fe20000400000 */
[----:B------:R-:W-:Y:S01]  /*6d10*/  F2FP.SATFINITE.E5M2.F32.PACK_AB_MERGE_C R129, RZ, R129, RZ ;  /* 0x00000081ff81723e */ /* 0x000fe200048060ff */
[----:B------:R1:W-:Y:S01]  /*6d20*/  @!P4 STG.E.U8 desc[UR18][R10.64+0x9], R25 ;  /* 0x000009190a00c986 */ /* 0x0003e2000c101112 */
[----:B------:R-:W-:Y:S01]  /*6d30*/  ISETP.LT.OR P4, PT, R29, 0x12, !P0 ;  /* 0x000000121d00780c */ /* 0x000fe20004781670 */
[----:B------:R-:W-:Y:S01]  /*6d40*/  FMUL R125, R125, R8 ;  /* 0x000000087d7d7220 */ /* 0x000fe20000400000 */
[----:B0-----:R-:W-:Y:S01]  /*6d50*/  F2FP.SATFINITE.E5M2.F32.PACK_AB_MERGE_C R7, RZ, R130, RZ ;  /* 0x00000082ff07723e */ /* 0x001fe200048060ff */
[----:B------:R-:W-:Y:S01]  /*6d60*/  @!P5 STG.E.U8 desc[UR18][R12.64+0x10], R135 ;  /* 0x000010870c00d986 */ /* 0x000fe2000c101112 */
[C---:B------:R-:W-:Y:S01]  /*6d70*/  ISETP.LT.OR P5, PT, R29.reuse, 0x19, !P1 ;  /* 0x000000191d00780c */ /* 0x040fe20004fa1670 */
[-C--:B------:R-:W-:Y:S01]  /*6d80*/  FMUL R120, R120, R8.reuse ;  /* 0x0000000878787220 */ /* 0x080fe20000400000 */
[----:B------:R-:W-:Y:S01]  /*6d90*/  F2FP.SATFINITE.E5M2.F32.PACK_AB_MERGE_C R127, RZ, R127, RZ ;  /* 0x0000007fff7f723e */ /* 0x000fe200048060ff */
[----:B------:R0:W-:Y:S01]  /*6da0*/  @!P6 STG.E.U8 desc[UR18][R12.64+0x11], R7 ;  /* 0x000011070c00e986 */ /* 0x0001e2000c101112 */
[----:B------:R-:W-:Y:S01]  /*6db0*/  ISETP.LT.OR P6, PT, R29, 0x1a, !P1 ;  /* 0x0000001a1d00780c */ /* 0x000fe20004fc1670 */
[-C--:B------:R-:W-:Y:S01]  /*6dc0*/  FMUL R123, R123, R8.reuse ;  /* 0x000000087b7b7220 */ /* 0x080fe20000400000 */
[----:B------:R-:W-:Y:S01]  /*6dd0*/  FMUL R118, R118, R8 ;  /* 0x0000000876767220 */ /* 0x000fe20000400000 */
[----:B-1----:R-:W-:Y:S01]  /*6de0*/  F2FP.SATFINITE.E5M2.F32.PACK_AB_MERGE_C R25, RZ, R128, RZ ;  /* 0x00000080ff19723e */ /* 0x002fe200048060ff */
[----:B------:R-:W-:Y:S01]  /*6df0*/  @!P3 STG.E.U8 desc[UR18][R10.64+0x10], R133 ;  /* 0x000010850a00b986 */ /* 0x000fe2000c101112 */
[----:B------:R-:W-:Y:S01]  /*6e00*/  ISETP.LT.OR P3, PT, R29, 0x19, !P0 ;  /* 0x000000191d00780c */ /* 0x000fe20004761670 */
        /* <DEDUP_REMOVED lines=35> */
[----:B------:R-:W-:Y:S01]  /*7040*/  ISETP.LT.OR P3, PT, R29, 0x29, !P0 ;  /* 0x000000291d00780c */ /* 0x000fe20004761670 */
[-C--:B------:R-:W-:Y:S01]  /*7050*/  FMUL R111, R111, R8.reuse ;  /* 0x000000086f6f7220 */ /* 0x080fe20000400000 */
[-C--:B------:R-:W-:Y:S01]  /*7060*/  FMUL R106, R106, R8.reuse ;  /* 0x000000086a6a7220 */ /* 0x080fe20000400000 */
        /* <DEDUP_REMOVED lines=104> */
[----:B------:R-:W-:-:S02]  /*76f0*/  ISETP.LT.OR P3, PT, R29, 0x59, !P0 ;  /* 0x000000591d00780c */ /* 0x000fc40004761670 */
[----:B------:R-:W-:Y:S01]  /*7700*/  F2FP.SATFINITE.E5M2.F32.PACK_AB_MERGE_C R21, RZ, R21, RZ ;  /* 0x00000015ff15723e */ /* 0x000fe200048060ff */
[----:B------:R1:W-:Y:S01]  /*7710*/  @!P4 STG.E.U8 desc[UR18][R10.64+0x51], R25 ;  /* 0x000051190a00c986 */ /* 0x0003e2000c101112 */
[C---:B------:R-:W-:Y:S02]  /*7720*/  ISETP.LT.OR P4, PT, R29.reuse, 0x5a, !P0 ;  /* 0x0000005a1d00780c */ /* 0x040fe40004781670 */
[----:B0-----:R-:W-:Y:S01]  /*7730*/  F2FP.SATFINITE.E5M2.F32.PACK_AB_MERGE_C R7, RZ, R94, RZ ;  /* 0x0000005eff07723e */ /* 0x001fe200048060ff */
[----:B------:R-:W-:Y:S01]  /*7740*/  @!P5 STG.E.U8 desc[UR18][R12.64+0x58], R99 ;  /* 0x000058630c00d986 */ /* 0x000fe2000c101112 */
[C---:B------:R-:W-:Y:S02]  /*7750*/  ISETP.LT.OR P5, PT, R29.reuse, 0x61, !P1 ;  /* 0x000000611d00780c */ /* 0x040fe40004fa1670 */
[----:B------:R-:W-:Y:S01]  /*7760*/  F2FP.SATFINITE.E5M2.F32.PACK_AB_MERGE_C R15, RZ, R15, RZ ;  /* 0x0000000fff0f723e */ /* 0x000fe200048060ff */
[----:B------:R0:W-:Y:S01]  /*7770*/  @!P6 STG.E.U8 desc[UR18][R12.64+0x59], R7 ;  /* 0x000059070c00e986 */ /* 0x0001e2000c101112 */
[----:B------:R-:W-:-:S02]  /*7780*/  ISETP.LT.OR P6, PT, R29, 0x62, !P1 ;  /* 0x000000621d00780c */ /* 0x000fc40004fc1670 */
[----:B------:R-:W-:Y:S01]  /*7790*/  F2FP.SATFINITE.E5M2.F32.PACK_AB_MERGE_C R17, RZ, R17, RZ ;  /* 0x00000011ff11723e */ /* 0x000fe200048060ff */
[----:B------:R-:W-:Y:S01]  /*77a0*/  @!P3 STG.E.U8 desc[UR18][R10.64+0x58], R97 ;  /* 0x000058610a00b986 */ /* 0x000fe2000c101112 */
[----:B-1----:R-:W-:Y:S02]  /*77b0*/  F2FP.SATFINITE.E5M2.F32.PACK_AB_MERGE_C R25, RZ, R92, RZ ;  /* 0x0000005cff19723e */ /* 0x002fe400048060ff */
[----:B------:R-:W-:-:S03]  /*77c0*/  ISETP.LT.OR P3, PT, R29, 0x61, !P0 ;  /* 0x000000611d00780c */ /* 0x000fc60004761670 */
[----:B------:R1:W-:Y:S01]  /*77d0*/  @!P4 STG.E.U8 desc[UR18][R10.64+0x59], R25 ;  /* 0x000059190a00c986 */ /* 0x0003e2000c101112 */
[C---:B------:R-:W-:Y:S02]  /*77e0*/  ISETP.LT.OR P4, PT, R29.reuse, 0x62, !P0 ;  /* 0x000000621d00780c */ /* 0x040fe40004781670 */
[----:B0-----:R-:W-:Y:S01]  /*77f0*/  F2FP.SATFINITE.E5M2.F32.PACK_AB_MERGE_C R7, RZ, R90, RZ ;  /* 0x0000005aff07723e */ /* 0x001fe200048060ff */
[----:B------:R-:W-:Y:S01]  /*7800*/  @!P5 STG.E.U8 desc[UR18][R12.64+0x60], R93 ;  /* 0x0000605d0c00d986 */ /* 0x000fe2000c101112 */
[----:B------:R-:W-:-:S03]  /*7810*/  ISETP.LT.OR P5, PT, R29, 0x69, !P1 ;  /* 0x000000691d00780c */ /* 0x000fc60004fa1670 */
[----:B------:R0:W-:Y:S01]  /*7820*/  @!P6 STG.E.U8 desc[UR18][R12.64+0x61], R7 ;  /* 0x000061070c00e986 */ /* 0x0001e2000c101112 */
[C---:B------:R-:W-:Y:S02]  /*7830*/  ISETP.LT.OR P6, PT, R29.reuse, 0x6a, !P1 ;  /* 0x0000006a1d00780c */ /* 0x040fe40004fc1670 */
[----:B-1----:R-:W-:Y:S01]  /*7840*/  F2FP.SATFINITE.E5M2.F32.PACK_AB_MERGE_C R25, RZ, R88, RZ ;  /* 0x00000058ff19723e */ /* 0x002fe200048060ff */
[----:B------:R-:W-:Y:S01]  /*7850*/  @!P3 STG.E.U8 desc[UR18][R10.64+0x60], R95 ;  /* 0x0000605f0a00b986 */ /* 0x000fe2000c101112 */
        /* <DEDUP_REMOVED lines=11> */
[----:B------:R-:W-:Y:S01]  /*7910*/  @!P4 STG.E.U8 desc[UR18][R10.64+0x69], R25 ;  /* 0x000069190a00c986 */ /* 0x000fe2000c101112 */
[C---:B------:R-:W-:Y:S02]  /*7920*/  ISETP.LT.OR P4, PT, R29.reuse, 0x79, !P1 ;  /* 0x000000791d00780c */ /* 0x040fe40004f81670 */
[C---:B------:R-:W-:Y:S01]  /*7930*/  ISETP.LT.OR P1, PT, R29.reuse, 0x7a, !P1 ;  /* 0x0000007a1d00780c */ /* 0x040fe20004f21670 */
[----:B------:R1:W-:Y:S01]  /*7940*/  @!P5 STG.E.U8 desc[UR18][R12.64+0x70], R23 ;  /* 0x000070170c00d986 */ /* 0x0003e2000c101112 */
[C---:B------:R-:W-:Y:S02]  /*7950*/  ISETP.LT.OR P5, PT, R29.reuse, 0x72, !P0 ;  /* 0x000000721d00780c */ /* 0x040fe400047a1670 */
[----:B0-----:R-:W-:Y:S01]  /*7960*/  F2FP.SATFINITE.E5M2.F32.PACK_AB_MERGE_C R7, RZ, R18, RZ ;  /* 0x00000012ff07723e */ /* 0x001fe200048060ff */
[----:B------:R0:W-:Y:S01]  /*7970*/  @!P6 STG.E.U8 desc[UR18][R12.64+0x71], R19 ;  /* 0x000071130c00e986 */ /* 0x0001e2000c101112 */
[C---:B------:R-:W-:Y:S02]  /*7980*/  ISETP.LT.OR P6, PT, R29.reuse, 0x79, !P0 ;  /* 0x000000791d00780c */ /* 0x040fe400047c1670 */
[----:B------:R-:W-:Y:S01]  /*7990*/  ISETP.LT.OR P0, PT, R29, 0x7a, !P0 ;  /* 0x0000007a1d00780c */ /* 0x000fe20004701670 */
[----:B------:R2:W-:Y:S01]  /*79a0*/  @!P3 STG.E.U8 desc[UR18][R10.64+0x70], R21 ;  /* 0x000070150a00b986 */ /* 0x0005e2000c101112 */
[----:B-1----:R-:W-:-:S05]  /*79b0*/  F2FP.SATFINITE.E5M2.F32.PACK_AB_MERGE_C R23, RZ, R16, RZ ;  /* 0x00000010ff17723e */ /* 0x002fca00048060ff */
[----:B------:R2:W-:Y:S01]  /*79c0*/  @!P5 STG.E.U8 desc[UR18][R10.64+0x71], R7 ;  /* 0x000071070a00d986 */ /* 0x0005e2000c101112 */
[----:B0-----:R-:W-:-:S03]  /*79d0*/  F2FP.SATFINITE.E5M2.F32.PACK_AB_MERGE_C R19, RZ, R14, RZ ;  /* 0x0000000eff13723e */ /* 0x001fc600048060ff */
[----:B------:R2:W-:Y:S04]  /*79e0*/  @!P4 STG.E.U8 desc[UR18][R12.64+0x78], R15 ;  /* 0x0000780f0c00c986 */ /* 0x0005e8000c101112 */
[----:B------:R2:W-:Y:S04]  /*79f0*/  @!P1 STG.E.U8 desc[UR18][R12.64+0x79], R19 ;  /* 0x000079130c009986 */ /* 0x0005e8000c101112 */
[----:B------:R2:W-:Y:S04]  /*7a00*/  @!P6 STG.E.U8 desc[UR18][R10.64+0x78], R17 ;  /* 0x000078110a00e986 */ /* 0x0005e8000c101112 */
[----:B------:R2:W-:Y:S02]  /*7a10*/  @!P0 STG.E.U8 desc[UR18][R10.64+0x79], R23 ;  /* 0x000079170a008986 */ /* 0x0005e4000c101112 */
.L_x_168:
[----:B------:R-:W-:Y:S05]  /*7a20*/  BSYNC B0 ;  /* 0x0000000000007941 */ /* 0x000fea0003800000 */
.L_x_38:
[----:B------:R-:W-:Y:S01]  /*7a30*/  ULDC UR6, c[0x0][0xc] ;  /* 0x0000030000067ab9 */ /* 0x000fe20000000800 */
[----:B------:R-:W-:Y:S01]  /*7a40*/  ULDC UR7, c[0x0][0x10] ;  /* 0x0000040000077ab9 */ /* 0x000fe20000000800 */
[----:B0-2--5:R-:W0:Y:S01]  /*7a50*/  LDC R7, c[0x0][0x14] ;  /* 0x00000500ff077b82 */ /* 0x025e220000000800 */
[----:B------:R-:W-:Y:S01]  /*7a60*/  UIMAD.WIDE.U32 UR6, UR6, UR7, URZ ;  /* 0x00000007060672a5 */ /* 0x000fe2000f8e003f */
[----:B----4-:R-:W-:Y:S01]  /*7a70*/  PRMT R10, RZ, 0x7610, R10 ;  /* 0x00007610ff0a7816 */ /* 0x010fe2000000000a */
[----:B------:R-:W-:-:S04]  /*7a80*/  IMAD.MOV.U32 R11, RZ, RZ, -0x1 ;  /* 0xffffffffff0b7424 */ /* 0x000fc800078e00ff */
[----:B0-----:R-:W-:-:S04]  /*7a90*/  IMAD.WIDE.U32 R2, R7, UR6, R2 ;  /* 0x0000000607027c25 */ /* 0x001fc8000f8e0002 */
[----:B------:R-:W-:Y:S01]  /*7aa0*/  IMAD R7, R7, UR7, RZ ;  /* 0x0000000707077c24 */ /* 0x000fe2000f8e02ff */
[----:B------:R-:W-:Y:S02]  /*7ab0*/  ULDC.64 UR6, c[0x0][0x650] ;  /* 0x0001940000067ab9 */ /* 0x000fe40000000a00 */
[----:B------:R-:W-:Y:S01]  /*7ac0*/  ISETP.GE.U32.AND P0, PT, R2, UR6, PT ;  /* 0x0000000602007c0c */ /* 0x000fe2000bf06070 */
[----:B------:R-:W-:Y:S02]  /*7ad0*/  IMAD.IADD R3, R3, 0x1, R7 ;  /* 0x0000000103037824 */ /* 0x000fe400078e0207 */
[----:B------:R-:W-:-:S03]  /*7ae0*/  IMAD.MOV.U32 R7, RZ, RZ, -0x1 ;  /* 0xffffffffff077424 */ /* 0x000fc600078e00ff */
[----:B------:R-:W-:-:S13]  /*7af0*/  ISETP.GE.U32.AND.EX P0, PT, R3, UR7, PT, P0 ;  /* 0x0000000703007c0c */ /* 0x000fda000bf06100 */
[----:B------:R-:W-:Y:S05]  /*7b00*/  @P0 BRA `(.L_x_169) ;  /* 0x0000000400600947 */ /* 0x000fea0003800000 */
[----:B------:R-:W0:Y:S01]  /*7b10*/  S2R R22, SR_CTAID.X ;  /* 0x0000000000167919 */ /* 0x000e220000002500 */
[----:B------:R-:W2:Y:S01]  /*7b20*/  LDC.64 R16, c[0x0][0x628] ;  /* 0x00018a00ff107b82 */ /* 0x000ea20000000a00 */
[----:B------:R-:W-:Y:S01]  /*7b30*/  ULDC UR6, c[0x0][0x150] ;  /* 0x0000540000067ab9 */ /* 0x000fe20000000800 */
[----:B------:R-:W-:Y:S01]  /*7b40*/  IMAD.MOV.U32 R14, RZ, RZ, R2 ;  /* 0x000000ffff0e7224 */ /* 0x000fe200078e0002 */
[----:B------:R-:W4:Y:S01]  /*7b50*/  S2R R24, SR_CTAID.Y ;  /* 0x0000000000187919 */ /* 0x000f220000002600 */
[----:B------:R-:W-:-:S04]  /*7b60*/  IMAD.MOV.U32 R15, RZ, RZ, R3 ;  /* 0x000000ffff0f7224 */ /* 0x000fc800078e0003 */
[----:B------:R-:W1:Y:S08]  /*7b70*/  LDC R25, c[0x0][0x144] ;  /* 0x00005100ff197b82 */ /* 0x000e700000000800 */
[----:B------:R-:W1:Y:S08]  /*7b80*/  LDC R18, c[0x0][0x630] ;  /* 0x00018c00ff127b82 */ /* 0x000e700000000800 */
[----:B------:R-:W1:Y:S01]  /*7b90*/  LDC.64 R20, c[0x0][0x620] ;  /* 0x00018800ff147b82 */ /* 0x000e620000000a00 */
[----:B--2---:R-:W-:-:S04]  /*7ba0*/  ISETP.NE.U32.AND P0, PT, R16, RZ, PT ;  /* 0x000000ff1000720c */ /* 0x004fc80003f05070 */
[----:B------:R-:W-:Y:S02]  /*7bb0*/  ISETP.NE.AND.EX P0, PT, R17, RZ, PT, P0 ;  /* 0x000000ff1100720c */ /* 0x000fe40003f05300 */
[----:B0-----:R-:W-:-:S05]  /*7bc0*/  I2FP.F32.U32 R7, R22 ;  /* 0x0000001600077245 */ /* 0x001fca0000201000 */
[----:B------:R-:W-:-:S04]  /*7bd0*/  FMUL R7, R7, UR6 ;  /* 0x0000000607077c20 */ /* 0x000fc80008400000 */
[----:B------:R0:W2:Y:S02]  /*7be0*/  F2I.U32.TRUNC.NTZ R23, R7 ;  /* 0x0000000700177305 */ /* 0x0000a4000020f000 */
[----:B----4-:R-:W-:Y:S05]  /*7bf0*/  @!P0 BRA `(.L_x_170) ;  /* 0x0000000000288947 */ /* 0x010fea0003800000 */
[----:B0-----:R-:W0:Y:S02]  /*7c00*/  LDC R7, c[0x0][0x634] ;  /* 0x00018d00ff077b82 */ /* 0x001e240000000800 */
        /* <DEDUP_REMOVED lines=9> */
.L_x_170:
[-CC-:B-1----:R-:W-:Y:S01]  /*7ca0*/  SHF.R.U64 R19, R14, R18.reuse, R15.reuse ;  /* 0x000000120e137219 */ /* 0x182fe2000000120f */
[----:B------:R-:W1:Y:S01]  /*7cb0*/  LDC.64 R30, c[0x0][0x640] ;  /* 0x00019000ff1e7b82 */ /* 0x000e620000000a00 */
[----:B0-----:R-:W-:Y:S01]  /*7cc0*/  SHF.R.U32.HI R7, RZ, R18, R15 ;  /* 0x00000012ff077219 */ /* 0x001fe2000001160f */
[----:B--2---:R-:W-:Y:S01]  /*7cd0*/  IMAD.MOV R23, RZ, RZ, -R23 ;  /* 0x000000ffff177224 */ /* 0x004fe200078e0a17 */
[----:B------:R-:W-:Y:S01]  /*7ce0*/  IADD3 R13, P0, RZ, -R19, RZ ;  /* 0x80000013ff0d7210 */ /* 0x000fe20007f1e0ff */
[----:B------:R-:W-:Y:S02]  /*7cf0*/  ULDC UR6, c[0x0][0x154] ;  /* 0x0000550000067ab9 */ /* 0x000fe40000000800 */
[----:B------:R-:W-:Y:S02]  /*7d00*/  IMAD R25, R25, R23, R22 ;  /* 0x0000001719197224 */ /* 0x000fe400078e0216 */
[----:B------:R-:W0:Y:S01]  /*7d10*/  LDC R14, c[0x0][0x618] ;  /* 0x00018600ff0e7b82 */ /* 0x000e220000000800 */
[----:B------:R-:W-:-:S02]  /*7d20*/  IMAD.X R7, RZ, RZ, ~R7, P0 ;  /* 0x000000ffff077224 */ /* 0x000fc400000e0e07 */
[----:B------:R-:W-:-:S04]  /*7d30*/  IMAD.WIDE.U32 R10, R13, R20, R2 ;  /* 0x000000140d0a7225 */ /* 0x000fc800078e0002 */
[----:B------:R-:W-:Y:S01]  /*7d40*/  IMAD R12, R7, R20, RZ ;  /* 0x00000014070c7224 */ /* 0x000fe200078e02ff */
[----:B---3--:R-:W2:Y:S03]  /*7d50*/  LDC R26, c[0x0][0x608] ;  /* 0x00018200ff1a7b82 */ /* 0x008ea60000000800 */
[----:B------:R-:W-:Y:S02]  /*7d60*/  IMAD R7, R13, R21, R12 ;  /* 0x000000150d077224 */ /* 0x000fe400078e020c */
[----:B------:R-:W-:Y:S02]  /*7d70*/  IMAD.MOV.U32 R13, RZ, RZ, 0x1 ;  /* 0x00000001ff0d7424 */ /* 0x000fe400078e00ff */
[----:B------:R-:W-:Y:S01]  /*7d80*/  IMAD.IADD R7, R11, 0x1, R7 ;  /* 0x000000010b077824 */ /* 0x000fe200078e0207 */
[----:B------:R-:W3:Y:S01]  /*7d90*/  LDC R28, c[0x0][0x658] ;  /* 0x00019600ff1c7b82 */ /* 0x000ee20000000800 */
[----:B------:R-:W-:-:S02]  /*7da0*/  I2FP.F32.U32 R11, R24 ;  /* 0x00000018000b7245 */ /* 0x000fc40000201000 */
[----:B-1----:R-:W-:-:S03]  /*7db0*/  ISETP.NE.U32.AND P0, PT, R30, RZ, PT ;  /* 0x000000ff1e00720c */ /* 0x002fc60003f05070 */
[----:B------:R-:W-:Y:S01]  /*7dc0*/  FMUL R12, R11, UR6 ;  /* 0x000000060b0c7c20 */ /* 0x000fe20008400000 */
[----:B------:R-:W-:Y:S01]  /*7dd0*/  ISETP.NE.AND.EX P0, PT, R31, RZ, PT, P0 ;  /* 0x000000ff1f00720c */ /* 0x000fe20003f05300 */
[----:B------:R-:W1:Y:S01]  /*7de0*/  LDC R23, c[0x0][0x148] ;  /* 0x00005200ff177b82 */ /* 0x000e620000000800 */
[-CC-:B0-----:R-:W-:Y:S01]  /*7df0*/  SHF.R.U64 R18, R10, R14.reuse, R7.reuse ;  /* 0x0000000e0a127219 */ /* 0x181fe20000001207 */
[----:B------:R0:W4:Y:S01]  /*7e00*/  F2I.U32.TRUNC.NTZ R20, R12 ;  /* 0x0000000c00147305 */ /* 0x000122000020f000 */
[----:B------:R-:W-:Y:S01]  /*7e10*/  SHF.R.U32.HI R7, RZ, R14, R7 ;  /* 0x0000000eff077219 */ /* 0x000fe20000011607 */
[----:B------:R-:W-:-:S04]  /*7e20*/  IMAD.MOV.U32 R11, RZ, RZ, -0x1 ;  /* 0xffffffffff0b7424 */ /* 0x000fc800078e00ff */
[----:B------:R-:W0:Y:S01]  /*7e30*/  LDC R22, c[0x0][0x600] ;  /* 0x00018000ff167b82 */ /* 0x000e220000000800 */
[-CC-:B--2---:R-:W-:Y:S02]  /*7e40*/  SHF.R.U64 R16, R18, R26.reuse, R7.reuse ;  /* 0x0000001a12107219 */ /* 0x184fe40000001207 */
[----:B------:R-:W-:-:S05]  /*7e50*/  SHF.R.U32.HI R7, RZ, R26, R7 ;  /* 0x0000001aff077219 */ /* 0x000fca0000011607 */
[----:B------:R-:W2:Y:S01]  /*7e60*/  LDC R29, c[0x0][0x648] ;  /* 0x00019200ff1d7b82 */ /* 0x000ea20000000800 */
[-C--:B---3--:R-:W-:Y:S02]  /*7e70*/  SHF.L.U32 R10, R11, R28.reuse, RZ ;  /* 0x0000001c0b0a7219 */ /* 0x088fe400000006ff */
[--C-:B------:R-:W-:Y:S02]  /*7e80*/  SHF.R.U64 R21, R16, R28, R7.reuse ;  /* 0x0000001c10157219 */ /* 0x100fe40000001207 */
[----:B------:R-:W-:Y:S02]  /*7e90*/  LOP3.LUT R27, RZ, R10, RZ, 0x33, !PT ;  /* 0x0000000aff1b7212 */ /* 0x000fe400078e33ff */
[-C--:B------:R-:W-:Y:S01]  /*7ea0*/  SHF.R.U32.HI R11, RZ, R28.reuse, R7 ;  /* 0x0000001cff0b7219 */ /* 0x080fe20000011607 */
[----:B------:R-:W3:Y:S01]  /*7eb0*/  LDC R32, c[0x0][0x638] ;  /* 0x00018e00ff207b82 */ /* 0x000ee20000000800 */
[----:B------:R-:W-:Y:S01]  /*7ec0*/  SHF.L.U32 R26, R13, R28, RZ ;  /* 0x0000001c0d1a7219 */ /* 0x000fe200000006ff */
[----:B------:R-:W-:-:S06]  /*7ed0*/  IMAD.MOV.U32 R10, RZ, RZ, R21 ;  /* 0x000000ffff0a7224 */ /* 0x000fcc00078e0015 */
[----:B------:R-:W0:Y:S01]  /*7ee0*/  LDC R33, c[0x0][0x610] ;  /* 0x00018400ff217b82 */ /* 0x000e220000000800 */
[----:B----4-:R-:W-:Y:S05]  /*7ef0*/  @!P0 BRA `(.L_x_171) ;  /* 0x0000000000288947 */ /* 0x010fea0003800000 */
[----:B------:R-:W4:Y:S02]  /*7f00*/  LDC R10, c[0x0][0x64c] ;  /* 0x00019300ff0a7b82 */ /* 0x000f240000000800 */
[----:B----4-:R-:W-:-:S05]  /*7f10*/  IADD3 R7, P0, R21, R10, RZ ;  /* 0x0000000a15077210 */ /* 0x010fca0007f1e0ff */
[----:B------:R-:W-:-:S04]  /*7f20*/  IMAD.X R17, RZ, RZ, R11, P0 ;  /* 0x000000ffff117224 */ /* 0x000fc800000e060b */
[----:B------:R-:W-:-:S04]  /*7f30*/  IMAD.WIDE.U32 R10, R17, R30, RZ ;  /* 0x0000001e110a7225 */ /* 0x000fc800078e00ff */
[----:B0-----:R-:W-:-:S04]  /*7f40*/  IMAD.WIDE.U32 R12, P0, R7, R31, R10 ;  /* 0x0000001f070c7225 */ /* 0x001fc8000780000a */
[----:B------:R-:W-:-:S04]  /*7f50*/  IMAD.WIDE.U32 R10, R7, R30, RZ ;  /* 0x0000001e070a7225 */ /* 0x000fc800078e00ff */
[----:B------:R-:W-:Y:S01]  /*7f60*/  IMAD.X R15, RZ, RZ, RZ, P0 ;  /* 0x000000ffff0f7224 */ /* 0x000fe200000e06ff */
[----:B------:R-:W-:Y:S01]  /*7f70*/  IADD3 RZ, P0, R11, R12, RZ ;  /* 0x0000000c0bff7210 */ /* 0x000fe20007f1e0ff */
[----:B------:R-:W-:-:S04]  /*7f80*/  IMAD.MOV.U32 R14, RZ, RZ, R13 ;  /* 0x000000ffff0e7224 */ /* 0x000fc800078e000d */
[----:B------:R-:W-:-:S08]  /*7f90*/  IMAD.WIDE.U32.X R10, R17, R31, R14, P0 ;  /* 0x0000001f110a7225 */ /* 0x000fd000000e040e */
.L_x_171:
[----:B--2---:R-:W-:Y:S01]  /*7fa0*/  SHF.R.U64 R7, R10, R29, R11 ;  /* 0x0000001d0a077219 */ /* 0x004fe2000000120b */
[----:B0-----:R-:W-:Y:S01]  /*7fb0*/  VIADD R11, R22, 0xffffffff ;  /* 0xffffffff160b7836 */ /* 0x001fe20000000000 */
[----:B------:R-:W-:Y:S01]  /*7fc0*/  LOP3.LUT R28, R16, R27, RZ, 0xc0, !PT ;  /* 0x0000001b101c7212 */ /* 0x000fe200078ec0ff */
[----:B------:R-:W-:Y:S02]  /*7fd0*/  IMAD.MOV R20, RZ, RZ, -R20 ;  /* 0x000000ffff147224 */ /* 0x000fe400078e0a14 */
[----:B------:R-:W-:Y:S01]  /*7fe0*/  IMAD.MOV R10, RZ, RZ, -R7 ;  /* 0x000000ffff0a7224 */ /* 0x000fe200078e0a07 */
[----:B------:R-:W-:Y:S01]  /*7ff0*/  LOP3.LUT R18, R18, R11, RZ, 0xc0, !PT ;  /* 0x0000000b12127212 */ /* 0x000fe200078ec0ff */
[----:B------:R-:W-:Y:S02]  /*8000*/  IMAD R28, R26, R7, R28 ;  /* 0x000000071a1c7224 */ /* 0x000fe400078e021c */
[----:B-1----:R-:W-:Y:S02]  /*8010*/  @P2 IMAD R25, R23, R20, R24 ;  /* 0x0000001417192224 */ /* 0x002fe400078e0218 */
[----:B---3--:R-:W-:-:S02]  /*8020*/  IMAD R7, R10, R32, R21 ;  /* 0x000000200a077224 */ /* 0x008fc400078e0215 */
[----:B------:R-:W-:Y:S02]  /*8030*/  IMAD R28, R28, R33, R25 ;  /* 0x000000211c1c7224 */ /* 0x000fe400078e0219 */
[----:B------:R-:W-:Y:S02]  /*8040*/  IMAD R7, R7, R22, R18 ;  /* 0x0000001607077224 */ /* 0x000fe400078e0212 */
[----:B------:R-:W-:-:S03]  /*8050*/  IMAD.MOV.U32 R10, RZ, RZ, 0x1 ;  /* 0x00000001ff0a7424 */ /* 0x000fc600078e00ff */
[----:B------:R-:W-:Y:S02]  /*8060*/  SEL R11, R7, R28, !P2 ;  /* 0x0000001c070b7207 */ /* 0x000fe40005000000 */
[----:B------:R-:W-:Y:S01]  /*8070*/  SEL R28, R28, R7, !P2 ;  /* 0x000000071c1c7207 */ /* 0x000fe20005000000 */
[----:B------:R-:W-:-:S07]  /*8080*/  IMAD.MOV.U32 R7, RZ, RZ, R19 ;  /* 0x000000ffff077224 */ /* 0x000fce00078e0013 */
.L_x_169:
[----:B------:R-:W-:Y:S01]  /*8090*/  LOP3.LUT P0, RZ, R10, 0xff, RZ, 0xc0, !PT ;  /* 0x000000ff0aff7812 */ /* 0x000fe2000780c0ff */
[----:B------:R-:W-:-:S12]  /*80a0*/  IMAD.MOV.U32 R10, RZ, RZ, R28 ;  /* 0x000000ffff0a7224 */ /* 0x000fd800078e001c */
[----:B------:R-:W-:Y:S05]  /*80b0*/  @P0 BRA `(.L_x_172) ;  /* 0xffffff9400100947 */ /* 0x000fea000383ffff */
[----:B------:R-:W-:Y:S05]  /*80c0*/  EXIT ;  /* 0x000000000000794d */ /* 0x000fea0003800000 */
.L_x_8:
[----:B-1----:R-:W-:Y:S01]  /*80d0*/  ULDC.64 UR4, c[0x0][0x650] ;  /* 0x0001940000047ab9 */ /* 0x002fe20000000a00 */
        /* <DEDUP_REMOVED lines=25> */
.L_x_174:
[----:B------:R-:W0:Y:S01]  /*8270*/  LDC.64 R28, c[0x0][0x640] ;  /* 0x00019000ff1c7b82 */ /* 0x000e220000000a00 */
[-CC-:B------:R-:W-:Y:S01]  /*8280*/  SHF.R.U64 R21, R16, R6.reuse, R17.reuse ;  /* 0x0000000610157219 */ /* 0x180fe20000001211 */
[----:B------:R-:W-:Y:S01]  /*8290*/  IMAD.MOV.U32 R31, RZ, RZ, 0x1 ;  /* 0x00000001ff1f7424 */ /* 0x000fe200078e00ff */
[----:B------:R-:W-:Y:S02]  /*82a0*/  SHF.R.U32.HI R5, RZ, R6, R17 ;  /* 0x00000006ff057219 */ /* 0x000fe40000011611 */
        /* <DEDUP_REMOVED lines=9> */
[----:B0-----:R-:W-:Y:S01]  /*8340*/  ISETP.NE.U32.AND P0, PT, R28, RZ, PT ;  /* 0x000000ff1c00720c */ /* 0x001fe20003f05070 */
[----:B------:R-:W-:-:S03]  /*8350*/  IMAD.MOV.U32 R11, RZ, RZ, -0x1 ;  /* 0xffffffffff0b7424 */ /* 0x000fc600078e00ff */
[----:B------:R-:W-:Y:S02]  /*8360*/  ISETP.NE.AND.EX P0, PT, R29, RZ, PT, P0 ;  /* 0x000000ff1d00720c */ /* 0x000fe40003f05300 */
[----:B------:R-:W0:Y:S01]  /*8370*/  LDC R24, c[0x0][0x600] ;  /* 0x00018000ff187b82 */ /* 0x000e220000000800 */
[-CC-:B-1----:R-:W-:Y:S02]  /*8380*/  SHF.R.U64 R18, R10, R14.reuse, R5.reuse ;  /* 0x0000000e0a127219 */ /* 0x182fe40000001205 */
[----:B------:R-:W-:-:S05]  /*8390*/  SHF.R.U32.HI R5, RZ, R14, R5 ;  /* 0x0000000eff057219 */ /* 0x000fca0000011605 */
        /* <DEDUP_REMOVED lines=21> */
.L_x_175:
[----:B-1----:R-:W-:Y:S01]  /*84f0*/  SHF.R.U64 R6, R10, R25, R11 ;  /* 0x000000190a067219 */ /* 0x002fe2000000120b */
[----:B0-----:R-:W-:Y:S01]  /*8500*/  VIADD R11, R24, 0xffffffff ;  /* 0xffffffff180b7836 */ /* 0x001fe20000000000 */
[----:B------:R-:W-:Y:S01]  /*8510*/  SHF.L.U32 R9, R31, R26, RZ ;  /* 0x0000001a1f097219 */ /* 0x000fe200000006ff */
[----:B------:R-:W-:Y:S01]  /*8520*/  @P2 IMAD R12, R13, R20, R8 ;  /* 0x000000140d0c2224 */ /* 0x000fe200078e0208 */
[----:B------:R-:W-:Y:S01]  /*8530*/  LOP3.LUT R5, R22, R33, RZ, 0xc0, !PT ;  /* 0x0000002116057212 */ /* 0x000fe200078ec0ff */
[----:B------:R-:W-:Y:S01]  /*8540*/  IMAD.MOV R10, RZ, RZ, -R6 ;  /* 0x000000ffff0a7224 */ /* 0x000fe200078e0a06 */
[----:B------:R-:W-:Y:S01]  /*8550*/  LOP3.LUT R18, R18, R11, RZ, 0xc0, !PT ;  /* 0x0000000b12127212 */ /* 0x000fe200078ec0ff */
[----:B------:R-:W-:Y:S02]  /*8560*/  IMAD.MOV.U32 R8, RZ, RZ, 0x1 ;  /* 0x00000001ff087424 */ /* 0x000fe400078e00ff */
[----:B------:R-:W-:Y:S02]  /*8570*/  IMAD R9, R9, R6, R5 ;  /* 0x0000000609097224 */ /* 0x000fe400078e0205 */
[----:B--2---:R-:W-:-:S02]  /*8580*/  IMAD R5, R10, R27, R23 ;  /* 0x0000001b0a057224 */ /* 0x004fc400078e0217 */
[----:B---3--:R-:W-:Y:S02]  /*8590*/  IMAD R6, R9, R30, R12 ;  /* 0x0000001e09067224 */ /* 0x008fe400078e020c */
[----:B------:R-:W-:Y:S01]  /*85a0*/  IMAD R9, R5, R24, R18 ;  /* 0x0000001805097224 */ /* 0x000fe200078e0212 */
[----:B------:R-:W-:Y:S01]  /*85b0*/  PRMT R5, R8, 0x7610, R5 ;  /* 0x0000761008057816 */ /* 0x000fe20000000005 */
[----:B------:R-:W-:-:S03]  /*85c0*/  IMAD.MOV.U32 R16, RZ, RZ, R21 ;  /* 0x000000ffff107224 */ /* 0x000fc600078e0015 */
[----:B------:R-:W-:Y:S02]  /*85d0*/  SEL R17, R9, R6, !P2 ;  /* 0x0000000609117207 */ /* 0x000fe40005000000 */
[----:B------:R-:W-:-:S07]  /*85e0*/  SEL R6, R6, R9, !P2 ;  /* 0x0000000906067207 */ /* 0x000fce0005000000 */
.L_x_173:
[----:B------:R-:W-:-:S08]  /*85f0*/  NOP ;  /* 0x0000000000007918 */ /* 0x000fd00000000000 */
[----:B------:R-:W0:-:S00]  /*8600*/  USETMAXREG.DEALLOC.CTAPOOL 0x28 ;  /* 0x00000028000079c8 */ /* 0x000e0000080e0500 */
[----:B0-----:R-:W-:-:S13]  /*8610*/  ISETP.NE.AND P0, PT, R7, RZ, PT ;  /* 0x000000ff0700720c */ /* 0x001fda0003f05270 */
[----:B------:R-:W-:Y:S05]  /*8620*/  @P0 EXIT ;  /* 0x000000000000094d */ /* 0x000fea0003800000 */
[----:B------:R-:W-:Y:S01]  /*8630*/  LOP3.LUT P0, RZ, R5, 0xff, RZ, 0xc0, !PT ;  /* 0x000000ff05ff7812 */ /* 0x000fe2000780c0ff */
[----:B------:R-:W-:Y:S02]  /*8640*/  IMAD.MOV.U32 R11, RZ, RZ, 0x1 ;  /* 0x00000001ff0b7424 */ /* 0x000fe400078e00ff */
[----:B------:R-:W-:-:S10]  /*8650*/  IMAD.MOV.U32 R5, RZ, RZ, RZ ;  /* 0x000000ffff057224 */ /* 0x000fd400078e00ff */
[----:B------:R-:W-:Y:S05]  /*8660*/  @!P0 BRA `(.L_x_176) ;  /* 0x0000000c00308947 */ /* 0x000fea0003800000 */
[----:B------:R-:W0:Y:S01]  /*8670*/  LDC R5, c[0x0][0x28c] ;  /* 0x0000a300ff057b82 */ /* 0x000e220000000800 */
[----:B------:R-:W-:Y:S01]  /*8680*/  ULDC UR6, c[0x0][0x658] ;  /* 0x0001960000067ab9 */ /* 0x000fe20000000800 */
[----:B------:R-:W-:Y:S01]  /*8690*/  UMOV UR9, 0xffffffff ;  /* 0xffffffff00097882 */ /* 0x000fe20000000000 */
[----:B------:R-:W-:Y:S01]  /*86a0*/  ULDC UR8, c[0x0][0xc] ;  /* 0x0000030000087ab9 */ /* 0x000fe20000000800 */
[----:B------:R-:W-:Y:S01]  /*86b0*/  USHF.L.U32 UR11, UR9, UR6, URZ ;  /* 0x00000006090b7299 */ /* 0x000fe2000800063f */
[----:B------:R-:W-:Y:S01]  /*86c0*/  BSSY B0, `(.L_x_176) ;  /* 0x00000c6000007945 */ /* 0x000fe20003800000 */
[----:B------:R-:W-:Y:S01]  /*86d0*/  UMOV UR10, 0x1 ;  /* 0x00000001000a7882 */ /* 0x000fe20000000000 */
[----:B------:R-:W-:Y:S01]  /*86e0*/  ULDC UR9, c[0x0][0x10] ;  /* 0x0000040000097ab9 */ /* 0x000fe20000000800 */
[----:B------:R-:W1:Y:S01]  /*86f0*/  S2UR UR4, SR_CgaCtaId ;  /* 0x00000000000479c3 */ /* 0x000e620000008800 */
[----:B------:R-:W-:Y:S01]  /*8700*/  UIMAD.WIDE.U32 UR8, UR8, UR9, URZ ;  /* 0x00000009080872a5 */ /* 0x000fe2000f8e003f */
[----:B------:R-:W-:Y:S01]  /*8710*/  IMAD.MOV.U32 R14, RZ, RZ, 0x1 ;  /* 0x00000001ff0e7424 */ /* 0x000fe200078e00ff */
[----:B------:R-:W-:Y:S01]  /*8720*/  USHF.L.U32 UR6, UR10, UR6, URZ ;  /* 0x000000060a067299 */ /* 0x000fe2000800063f */
[----:B------:R-:W-:Y:S01]  /*8730*/  LOP3.LUT R15, R4, 0x2, RZ, 0xfc, !PT ;  /* 0x00000002040f7812 */ /* 0x000fe200078efcff */
[----:B------:R-:W-:Y:S01]  /*8740*/  IMAD.MOV.U32 R11, RZ, RZ, 0x1 ;  /* 0x00000001ff0b7424 */ /* 0x000fe200078e00ff */
[----:B------:R-:W-:Y:S01]  /*8750*/  ULDC UR10, c[0x0][0x14] ;  /* 0x00000500000a7ab9 */ /* 0x000fe20000000800 */
[----:B------:R-:W-:Y:S01]  /*8760*/  ULDC UR5, c[0x0][0x600] ;  /* 0x0001800000057ab9 */ /* 0x000fe20000000800 */
[----:B------:R-:W-:-:S02]  /*8770*/  UIMAD.WIDE.U32 UR22, UR8, UR10, URZ ;  /* 0x0000000a081672a5 */ /* 0x000fc4000f8e003f */
[----:B------:R-:W-:Y:S02]  /*8780*/  UIMAD UR13, UR9, UR10, URZ ;  /* 0x0000000a090d72a4 */ /* 0x000fe4000f8e023f */
[----:B------:R-:W-:Y:S02]  /*8790*/  UIADD3 UR5, UR5, -0x1, URZ ;  /* 0xffffffff05057890 */ /* 0x000fe4000fffe03f */
[----:B------:R-:W-:Y:S01]  /*87a0*/  ULOP3.LUT UR19, URZ, UR11, URZ, 0x33, !UPT ;  /* 0x0000000b3f137292 */ /* 0x000fe2000f8e333f */
[----:B0-----:R-:W-:Y:S01]  /*87b0*/  VIADD R5, R5, 0x1f ;  /* 0x0000001f05057836 */ /* 0x001fe20000000000 */
[----:B------:R-:W-:Y:S01]  /*87c0*/  UIADD3 UR13, UR23, UR13, URZ ;  /* 0x0000000d170d7290 */ /* 0x000fe2000fffe03f */
[----:B------:R-:W-:-:S03]  /*87d0*/  ULDC.64 UR24, c[0x0][0x198] ;  /* 0x0000660000187ab9 */ /* 0x000fc60000000a00 */
[----:B------:R-:W-:Y:S01]  /*87e0*/  SHF.R.S32.HI R8, RZ, 0x1f, R5 ;  /* 0x0000001fff087819 */ /* 0x000fe20000011405 */
[----:B-1----:R-:W-:-:S03]  /*87f0*/  USHF.L.U32 UR7, UR4, 0x6, URZ ;  /* 0x0000000604077899 */ /* 0x002fc6000800063f */
[----:B------:R-:W-:Y:S01]  /*8800*/  LEA.HI R8, R8, R5, RZ, 0x5 ;  /* 0x0000000508087211 */ /* 0x000fe200078f28ff */
[----:B------:R-:W-:Y:S01]  /*8810*/  IMAD.MOV.U32 R5, RZ, RZ, RZ ;  /* 0x000000ffff057224 */ /* 0x000fe200078e00ff */
[----:B------:R-:W-:Y:S02]  /*8820*/  USHF.L.U32 UR4, UR4, 0xb, URZ ;  /* 0x0000000b04047899 */ /* 0x000fe4000800063f */
[----:B------:R-:W-:Y:S01]  /*8830*/  SHF.R.S32.HI R12, RZ, 0x5, R8 ;  /* 0x00000005ff0c7819 */ /* 0x000fe20000011408 */
[----:B------:R-:W-:-:S04]  /*8840*/  ULOP3.LUT UR7, UR7, 0x40, URZ, 0xc0, !UPT ;  /* 0x0000004007077892 */ /* 0x000fc8000f8ec03f */
[----:B------:R-:W-:-:S08]  /*8850*/  VIADD R10, R12, 0x1 ;  /* 0x000000010c0a7836 */ /* 0x000fd00000000000 */
.L_x_187:
[----:B------:R-:W-:-:S03]  /*8860*/  UMOV UR8, 0xffffffff ;  /* 0xffffffff00087882 */ /* 0x000fc60000000000 */
[----:B------:R-:W-:Y:S05]  /*8870*/  BRA.DIV UR8, `(.L_x_177) ;  /* 0x0000001a08fc7947 */ /* 0x000fea000b800000 */
[----:B------:R-:W-:-:S13]  /*8880*/  ELECT P0, URZ, PT ;  /* 0x00000000003f782f */ /* 0x000fda0003800000 */
.L_x_222:
[----:B------:R-:W0:Y:S01]  /*8890*/  LDC R7, c[0x0][0x28c] ;  /* 0x0000a300ff077b82 */ /* 0x000e220000000800 */
[----:B------:R-:W-:Y:S01]  /*88a0*/  BSSY B1, `(.L_x_178) ;  /* 0x0000037000017945 */ /* 0x000fe20003800000 */
[----:B0-----:R-:W-:-:S13]  /*88b0*/  ISETP.LT.OR P0, PT, R7, 0x1, !P0 ;  /* 0x000000010700780c */ /* 0x001fda0004701670 */
[----:B------:R-:W-:Y:S05]  /*88c0*/  @P0 BRA `(.L_x_179) ;  /* 0x0000000000d00947 */ /* 0x000fea0003800000 */
[----:B------:R-:W-:Y:S01]  /*88d0*/  IMAD.SHL.U32 R19, R6, 0x80, RZ ;  /* 0x0000008006137824 */ /* 0x000fe200078e00ff */
[----:B------:R-:W-:Y:S01]  /*88e0*/  LEA R17, R17, UR7, 0x7 ;  /* 0x0000000711117c11 */ /* 0x000fe2000f8e38ff */
[----:B------:R-:W-:Y:S02]  /*88f0*/  IMAD.MOV.U32 R20, RZ, RZ, RZ ;  /* 0x000000ffff147224 */ /* 0x000fe400078e00ff */
[----:B------:R-:W-:Y:S02]  /*8900*/  IMAD.MOV.U32 R6, RZ, RZ, R10 ;  /* 0x000000ffff067224 */ /* 0x000fe400078e000a */
[----:B------:R-:W-:Y:S02]  /*8910*/  IMAD.MOV.U32 R7, RZ, RZ, R11 ;  /* 0x000000ffff077224 */ /* 0x000fe400078e000b */
[----:B------:R-:W-:-:S07]  /*8920*/  IMAD.MOV.U32 R8, RZ, RZ, R5 ;  /* 0x000000ffff087224 */ /* 0x000fce00078e0005 */
.L_x_182:
[----:B------:R-:W0:Y:S01]  /*8930*/  S2R R18, SR_CgaCtaId ;  /* 0x0000000000127919 */ /* 0x000e220000008800 */
[----:B------:R-:W-:Y:S02]  /*8940*/  MOV R9, 0x400 ;  /* 0x0000040000097802 */ /* 0x000fe40000000f00 */
[----:B------:R-:W-:-:S13]  /*8950*/  LOP3.LUT P1, RZ, R0, 0x7f, RZ, 0xc0, !PT ;  /* 0x0000007f00ff7812 */ /* 0x000fda000782c0ff */
[----:B------:R-:W1:Y:S01]  /*8960*/  @!P1 LDC R13, c[0x0][0x500] ;  /* 0x00014000ff0d9b82 */ /* 0x000e620000000800 */
[----:B0-----:R-:W-:Y:S02]  /*8970*/  LEA R21, R18, R9, 0x18 ;  /* 0x0000000912157211 */ /* 0x001fe400078ec0ff */
[----:B------:R-:W-:-:S03]  /*8980*/  SHF.L.U32 R9, R7, 0x1f, RZ ;  /* 0x0000001f07097819 */ /* 0x000fc600000006ff */
[----:B------:R-:W-:-:S04]  /*8990*/  IMAD R18, R8, 0x8, R21 ;  /* 0x0000000808127824 */ /* 0x000fc800078e0215 */
[----:B------:R-:W0:Y:S02]  /*89a0*/  SYNCS.PHASECHK.TRANS64.TRYWAIT P0, [R18+URZ+0xe0], R9 ;  /* 0x0000e009120075a7 */ /* 0x000e24000800017f */
[----:B01----:R-:W-:Y:S05]  /*89b0*/  @!P0 BRA `(.L_x_180) ;  /* 0x0000001800cc8947 */ /* 0x003fea0003800000 */
.L_x_223:
[----:B0-----:R-:W-:Y:S01]  /*89c0*/  PRMT R9, R15, 0x9910, RZ ;  /* 0x000099100f097816 */ /* 0x001fe200000000ff */
[----:B------:R0:W-:Y:S03]  /*89d0*/  @!P1 SYNCS.ARRIVE.TRANS64 RZ, [R18+URZ], R13 ;  /* 0x0000000d12ff99a7 */ /* 0x0001e6000800003f */
[----:B------:R-:W-:-:S13]  /*89e0*/  ISETP.NE.AND P0, PT, R9, 0x2, PT ;  /* 0x000000020900780c */ /* 0x000fda0003f05270 */
[----:B0-----:R-:W-:Y:S05]  /*89f0*/  @P0 BRA `(.L_x_181) ;  /* 0x0000000000040947 */ /* 0x001fea0003800000 */
[----:B------:R-:W-:Y:S01]  /*8a00*/  BPT.TRAP 0x1 ;  /* 0x000000040000795c */ /* 0x000fe20000300000 */
.L_x_181:
[----:B------:R-:W-:Y:S01]  /*8a10*/  R2UR UR8, R8 ;  /* 0x00000000080872ca */ /* 0x000fe200000e0000 */
[----:B------:R-:W-:Y:S01]  /*8a20*/  VIADD R6, R6, 0xffffffff ;  /* 0xffffffff06067836 */ /* 0x000fe20000000000 */
[----:B------:R-:W-:Y:S01]  /*8a30*/  R2UR UR18, R21 ;  /* 0x00000000151272ca */ /* 0x000fe200000e0000 */
[----:B------:R-:W-:Y:S01]  /*8a40*/  UIADD3 UR14, UP0, UR24, 0xf0, URZ ;  /* 0x000000f0180e7890 */ /* 0x000fe2000ff1e03f */
[----:B------:R-:W-:Y:S01]  /*8a50*/  R2UR UR20, R19 ;  /* 0x00000000131472ca */ /* 0x000fe200000e0000 */
[----:B------:R-:W-:Y:S01]  /*8a60*/  UIADD3 UR26, UP1, UR24, 0x1f0, URZ ;  /* 0x000001f0181a7890 */ /* 0x000fe2000ff3e03f */
[----:B------:R-:W-:Y:S01]  /*8a70*/  R2UR UR9, R18 ;  /* 0x00000000120972ca */ /* 0x000fe200000e0000 */
[----:B------:R-:W-:Y:S01]  /*8a80*/  UIADD3.X UR15, URZ, UR25, URZ, UP0, !UPT ;  /* 0x000000193f0f7290 */ /* 0x000fe200087fe43f */
[----:B------:R-:W-:Y:S01]  /*8a90*/  R2UR UR10, R20 ;  /* 0x00000000140a72ca */ /* 0x000fe200000e0000 */
[----:B------:R-:W-:Y:S01]  /*8aa0*/  VIADD R8, R8, 0x1 ;  /* 0x0000000108087836 */ /* 0x000fe20000000000 */
[----:B------:R-:W-:Y:S01]  /*8ab0*/  R2UR UR12, R16 ;  /* 0x00000000100c72ca */ /* 0x000fe200000e0000 */
[----:B------:R-:W-:Y:S01]  /*8ac0*/  UIADD3.X UR27, URZ, UR25, URZ, UP1, !UPT ;  /* 0x000000193f1b7290 */ /* 0x000fe20008ffe43f */
[----:B------:R-:W-:Y:S01]  /*8ad0*/  R2UR UR21, R17 ;  /* 0x00000000111572ca */ /* 0x000fe200000e0000 */
[----:B------:R-:W-:Y:S01]  /*8ae0*/  USHF.L.U32 UR8, UR8, 0xc, URZ ;  /* 0x0000000c08087899 */ /* 0x000fe2000800063f */
[----:B------:R-:W-:Y:S01]  /*8af0*/  ISETP.GT.AND P1, PT, R6, 0x1, PT ;  /* 0x000000010600780c */ /* 0x000fe20003f24270 */
[----:B------:R-:W-:Y:S01]  /*8b00*/  UMOV UR16, 0x0 ;  /* 0x0000000000107882 */ /* 0x000fe20000000000 */
[----:B------:R-:W-:Y:S01]  /*8b10*/  UMOV UR17, 0x10000000 ;  /* 0x1000000000117882 */ /* 0x000fe20000000000 */
[----:B------:R-:W-:Y:S01]  /*8b20*/  ULOP3.LUT UR11, UR8, 0x800, UR4, 0xf8, !UPT ;  /* 0x00000800080b7892 */ /* 0x000fe2000f8ef804 */
[----:B------:R-:W-:Y:S01]  /*8b30*/  ISETP.NE.AND P0, PT, R8, 0x1c, PT ;  /* 0x0000001c0800780c */ /* 0x000fe20003f05270 */
[----:B------:R-:W-:Y:S01]  /*8b40*/  UIADD3 UR8, UR18, 0x280, UR8 ;  /* 0x0000028012087890 */ /* 0x000fe2000fffe008 */
[----:B------:R-:W-:Y:S01]  /*8b50*/  VIADD R20, R20, 0x20 ;  /* 0x0000002014147836 */ /* 0x000fe20000000000 */
[----:B------:R-:W-:Y:S01]  /*8b60*/  UIADD3 UR18, UR18, 0x1c280, UR11 ;  /* 0x0001c28012127890 */ /* 0x000fe2000fffe00b */
[----:B------:R-:W-:Y:S01]  /*8b70*/  SEL R18, RZ, 0x1, P0 ;  /* 0x00000001ff127807 */ /* 0x000fe20000000000 */
[----:B------:R-:W-:Y:S01]  /*8b80*/  UMOV UR28, 0x30000 ;  /* 0x00030000001c7882 */ /* 0x000fe20000000000 */
[----:B------:R-:W-:Y:S01]  /*8b90*/  UMOV UR11, UR20 ;  /* 0x00000014000b7c82 */ /* 0x000fe20008000000 */
[----:B------:R-:W-:-:S02]  /*8ba0*/  SEL R8, R8, RZ, P0 ;  /* 0x000000ff08087207 */ /* 0x000fc40000000000 */
[----:B------:R-:W-:Y:S01]  /*8bb0*/  LOP3.LUT R7, R7, R18, RZ, 0x3c, !PT ;  /* 0x0000001207077212 */ /* 0x000fe200078e3cff */
[----:B------:R0:W-:Y:S02]  /*8bc0*/  UTMALDG.3D [UR8], [UR14], desc[UR16] ;  /* 0x000010080e0075b4 */ /* 0x0001e40008011000 */
[----:B0-----:R-:W-:Y:S01]  /*8bd0*/  UMOV UR8, UR18 ;  /* 0x0000001200087c82 */ /* 0x001fe20008000000 */
[----:B------:R-:W-:Y:S02]  /*8be0*/  UMOV UR11, UR21 ;  /* 0x00000015000b7c82 */ /* 0x000fe40008000000 */
[----:B------:R0:W-:Y:S02]  /*8bf0*/  UTMALDG.3D.MULTICAST [UR8], [UR26], UR28, desc[UR16] ;  /* 0x000010081a0073b4 */ /* 0x0001e4000801181c */
[----:B0-----:R-:W-:Y:S05]  /*8c00*/  @P1 BRA `(.L_x_182) ;  /* 0xfffffffc00481947 */ /* 0x001fea000383ffff */
.L_x_179:
[----:B------:R-:W-:Y:S05]  /*8c10*/  BSYNC B1 ;  /* 0x0000000000017941 */ /* 0x000fea0003800000 */
.L_x_178:
[----:B------:R-:W-:Y:S01]  /*8c20*/  LOP3.LUT P3, RZ, R14, 0xff, RZ, 0xc0, !PT ;  /* 0x000000ff0eff7812 */ /* 0x000fe2000786c0ff */
[C---:B------:R-:W-:Y:S01]  /*8c30*/  IMAD.IADD R5, R12.reuse, 0x1, R5 ;  /* 0x000000010c057824 */ /* 0x040fe200078e0205 */
[----:B------:R-:W-:Y:S01]  /*8c40*/  ULDC.64 UR8, c[0x0][0x650] ;  /* 0x0001940000087ab9 */ /* 0x000fe20000000a00 */
[C---:B------:R-:W-:Y:S01]  /*8c50*/  ISETP.GE.U32.AND P1, PT, R12.reuse, 0x1c, PT ;  /* 0x0000001c0c00780c */ /* 0x040fe20003f26070 */
[----:B------:R-:W-:Y:S01]  /*8c60*/  BSSY B1, `(.L_x_183) ;  /* 0x0000069000017945 */ /* 0x000fe20003800000 */
[----:B------:R-:W-:Y:S01]  /*8c70*/  IMAD.MOV.U32 R17, RZ, RZ, -0x1 ;  /* 0xffffffffff117424 */ /* 0x000fe200078e00ff */
[----:B------:R-:W-:Y:S01]  /*8c80*/  ISETP.GT.U32.AND P0, PT, R5, 0x1b, PT ;  /* 0x0000001b0500780c */ /* 0x000fe20003f04070 */
[----:B------:R-:W-:Y:S01]  /*8c90*/  IMAD.MOV.U32 R16, RZ, RZ, -0x1 ;  /* 0xffffffffff107424 */ /* 0x000fe200078e00ff */
[----:B------:R-:W-:Y:S02]  /*8ca0*/  PRMT R14, RZ, 0x7610, R14 ;  /* 0x00007610ff0e7816 */ /* 0x000fe4000000000e */
[----:B------:R-:W-:-:S03]  /*8cb0*/  ISETP.LT.U32.AND P0, PT, R12, 0x1c, P0 ;  /* 0x0000001c0c00780c */ /* 0x000fc60000701070 */
[----:B------:R-:W0:Y:S01]  /*8cc0*/  @P3 S2R R7, SR_CgaCtaId ;  /* 0x0000000000073919 */ /* 0x000e220000008800 */
[----:B------:R-:W-:Y:S02]  /*8cd0*/  @P3 MOV R6, 0x400 ;  /* 0x0000040000063802 */ /* 0x000fe40000000f00 */
[----:B------:R-:W-:-:S04]  /*8ce0*/  SEL R8, RZ, 0x1, !P0 ;  /* 0x00000001ff087807 */ /* 0x000fc80004000000 */
[----:B------:R-:W-:Y:S02]  /*8cf0*/  LOP3.LUT R11, R11, R8, RZ, 0x3c, !PT ;  /* 0x000000080b0b7212 */ /* 0x000fe400078e3cff */
[----:B0-----:R-:W-:-:S04]  /*8d00*/  @P3 LEA R6, R7, R6, 0x18 ;  /* 0x0000000607063211 */ /* 0x001fc800078ec0ff */
[----:B------:R0:W-:Y:S01]  /*8d10*/  @P3 SYNCS.ARRIVE.TRANS64.A1T0 RZ, [R6+URZ+0x1d8], RZ ;  /* 0x0001d8ff06ff39a7 */ /* 0x0001e2000810003f */
[----:B------:R-:W-:-:S04]  /*8d20*/  IADD3 R2, P3, R2, UR22, RZ ;  /* 0x0000001602027c10 */ /* 0x000fc8000ff7e0ff */
[----:B------:R-:W-:Y:S02]  /*8d30*/  IADD3.X R3, R3, UR13, RZ, P3, !PT ;  /* 0x0000000d03037c10 */ /* 0x000fe40009ffe4ff */
[----:B------:R-:W-:Y:S02]  /*8d40*/  ISETP.GE.U32.AND P0, PT, R2, UR8, PT ;  /* 0x0000000802007c0c */ /* 0x000fe4000bf06070 */
[----:B0-----:R-:W-:Y:S02]  /*8d50*/  SHF.R.U32.HI R6, RZ, 0x2, R5 ;  /* 0x00000002ff067819 */ /* 0x001fe40000011605 */
[----:B------:R-:W-:-:S03]  /*8d60*/  ISETP.GE.U32.AND.EX P0, PT, R3, UR9, PT, P0 ;  /* 0x0000000903007c0c */ /* 0x000fc6000bf06100 */
[----:B------:R-:W-:-:S04]  /*8d70*/  IMAD.WIDE.U32 R6, R6, 0x24924925, RZ ;  /* 0x2492492506067825 */ /* 0x000fc800078e00ff */
[----:B------:R-:W-:Y:S01]  /*8d80*/  IMAD R5, R7, -0x1c, R5 ;  /* 0xffffffe407057824 */ /* 0x000fe200078e0205 */
[--C-:B------:R-:W-:Y:S01]  /*8d90*/  @P1 LOP3.LUT R11, R11, 0x1, R7.reuse, 0x78, !PT ;  /* 0x000000010b0b1812 */ /* 0x100fe200078e7807 */
[----:B------:R-:W-:Y:S01]  /*8da0*/  IMAD.MOV.U32 R6, RZ, RZ, -0x1 ;  /* 0xffffffffff067424 */ /* 0x000fe200078e00ff */
[----:B------:R-:W-:-:S03]  /*8db0*/  PRMT R7, RZ, 0x7610, R7 ;  /* 0x00007610ff077816 */ /* 0x000fc60000000007 */
[----:B------:R-:W-:Y:S05]  /*8dc0*/  @P0 BRA `(.L_x_184) ;  /* 0x0000000400480947 */ /* 0x000fea0003800000 */
[----:B------:R-:W0:Y:S01]  /*8dd0*/  S2R R17, SR_CTAID.X ;  /* 0x0000000000117919 */ /* 0x000e220000002500 */
[----:B------:R-:W-:Y:S01]  /*8de0*/  ULDC.64 UR8, c[0x0][0x628] ;  /* 0x00018a0000087ab9 */ /* 0x000fe20000000a00 */
[----:B------:R-:W1:Y:S01]  /*8df0*/  LDC R18, c[0x0][0x144] ;  /* 0x00005100ff127b82 */ /* 0x000e620000000800 */
[----:B------:R-:W-:Y:S01]  /*8e00*/  ISETP.NE.U32.AND P0, PT, RZ, UR8, PT ;  /* 0x00000008ff007c0c */ /* 0x000fe2000bf05070 */
[----:B------:R-:W2:Y:S01]  /*8e10*/  S2R R13, SR_CTAID.Y ;  /* 0x00000000000d7919 */ /* 0x000ea20000002600 */
[----:B------:R-:W-:Y:S01]  /*8e20*/  ULDC UR10, c[0x0][0x150] ;  /* 0x00005400000a7ab9 */ /* 0x000fe20000000800 */
[----:B------:R-:W-:Y:S01]  /*8e30*/  ULDC UR11, c[0x0][0x630] ;  /* 0x00018c00000b7ab9 */ /* 0x000fe20000000800 */
[----:B------:R-:W-:Y:S01]  /*8e40*/  ISETP.NE.AND.EX P0, PT, RZ, UR9, PT, P0 ;  /* 0x00000009ff007c0c */ /* 0x000fe2000bf05300 */
[----:B------:R-:W-:Y:S01]  /*8e50*/  IMAD.MOV.U32 R6, RZ, RZ, R2 ;  /* 0x000000ffff067224 */ /* 0x000fe200078e0002 */
[----:B0-----:R-:W-:-:S05]  /*8e60*/  I2FP.F32.U32 R7, R17 ;  /* 0x0000001100077245 */ /* 0x001fca0000201000 */
[----:B------:R-:W-:Y:S01]  /*8e70*/  FMUL R20, R7, UR10 ;  /* 0x0000000a07147c20 */ /* 0x000fe20008400000 */
[----:B------:R-:W-:-:S05]  /*8e80*/  IMAD.MOV.U32 R7, RZ, RZ, R3 ;  /* 0x000000ffff077224 */ /* 0x000fca00078e0003 */
[----:B--2---:R-:W-:Y:S05]  /*8e90*/  @!P0 BRA `(.L_x_185) ;  /* 0x0000000000288947 */ /* 0x004fea0003800000 */
[----:B------:R-:W-:Y:S02]  /*8ea0*/  ULDC UR10, c[0x0][0x634] ;  /* 0x00018d00000a7ab9 */ /* 0x000fe40000000800 */
[----:B------:R-:W-:-:S05]  /*8eb0*/  IADD3 R7, P0, R2, UR10, RZ ;  /* 0x0000000a02077c10 */ /* 0x000fca000ff1e0ff */
[----:B------:R-:W-:-:S04]  /*8ec0*/  IMAD.X R19, RZ, RZ, R3, P0 ;  /* 0x000000ffff137224 */ /* 0x000fc800000e0603 */
[----:B------:R-:W-:-:S04]  /*8ed0*/  IMAD.WIDE.U32 R8, R19, UR8, RZ ;  /* 0x0000000813087c25 */ /* 0x000fc8000f8e00ff */
[----:B------:R-:W-:-:S04]  /*8ee0*/  IMAD.WIDE.U32 R8, P0, R7, UR9, R8 ;  /* 0x0000000907087c25 */ /* 0x000fc8000f800008 */
[----:B------:R-:W-:-:S04]  /*8ef0*/  IMAD.WIDE.U32 R6, R7, UR8, RZ ;  /* 0x0000000807067c25 */ /* 0x000fc8000f8e00ff */
[----:B------:R-:W-:Y:S01]  /*8f00*/  IMAD.MOV.U32 R6, RZ, RZ, R9 ;  /* 0x000000ffff067224 */ /* 0x000fe200078e0009 */
[----:B------:R-:W-:Y:S01]  /*8f10*/  IADD3 RZ, P1, R7, R8, RZ ;  /* 0x0000000807ff7210 */ /* 0x000fe20007f3e0ff */
[----:B------:R-:W-:-:S04]  /*8f20*/  IMAD.X R7, RZ, RZ, RZ, P0 ;  /* 0x000000ffff077224 */ /* 0x000fc800000e06ff */
[----:B------:R-:W-:-:S08]  /*8f30*/  IMAD.WIDE.U32.X R6, R19, UR9, R6, P1 ;  /* 0x0000000913067c25 */ /* 0x000fd000088e0406 */
.L_x_185:
[--C-:B------:R-:W-:Y:S01]  /*8f40*/  SHF.R.U64 R16, R6, UR11, R7.reuse ;  /* 0x0000000b06107c19 */ /* 0x100fe20008001207 */
[----:B------:R-:W0:Y:S01]  /*8f50*/  F2I.U32.TRUNC.NTZ R20, R20 ;  /* 0x0000001400147305 */ /* 0x000e22000020f000 */
[----:B------:R-:W-:Y:S01]  /*8f60*/  SHF.R.U32.HI R6, RZ, UR11, R7 ;  /* 0x0000000bff067c19 */ /* 0x000fe20008011607 */
[----:B------:R-:W-:Y:S01]  /*8f70*/  ULDC.64 UR8, c[0x0][0x620] ;  /* 0x0001880000087ab9 */ /* 0x000fe20000000a00 */
[----:B------:R-:W-:Y:S01]  /*8f80*/  IADD3 R9, P0, RZ, -R16, RZ ;  /* 0x80000010ff097210 */ /* 0x000fe20007f1e0ff */
[----:B------:R-:W-:-:S04]  /*8f90*/  ULDC.64 UR10, c[0x0][0x640] ;  /* 0x00019000000a7ab9 */ /* 0x000fc80000000a00 */
[----:B------:R-:W-:Y:S01]  /*8fa0*/  IMAD.X R6, RZ, RZ, ~R6, P0 ;  /* 0x000000ffff067224 */ /* 0x000fe200000e0e06 */
[----:B------:R-:W-:-:S03]  /*8fb0*/  ISETP.NE.U32.AND P0, PT, RZ, UR10, PT ;  /* 0x0000000aff007c0c */ /* 0x000fc6000bf05070 */
[----:B------:R-:W-:Y:S01]  /*8fc0*/  IMAD R8, R6, UR8, RZ ;  /* 0x0000000806087c24 */ /* 0x000fe2000f8e02ff */
[----:B------:R-:W-:Y:S01]  /*8fd0*/  ISETP.NE.AND.EX P0, PT, RZ, UR11, PT, P0 ;  /* 0x0000000bff007c0c */ /* 0x000fe2000bf05300 */
[----:B------:R-:W-:Y:S01]  /*8fe0*/  IMAD.WIDE.U32 R6, R9, UR8, R2 ;  /* 0x0000000809067c25 */ /* 0x000fe2000f8e0002 */
[----:B------:R-:W-:-:S03]  /*8ff0*/  ULDC UR8, c[0x0][0x618] ;  /* 0x0001860000087ab9 */ /* 0x000fc60000000800 */
[----:B------:R-:W-:Y:S01]  /*9000*/  IMAD R9, R9, UR9, R8 ;  /* 0x0000000909097c24 */ /* 0x000fe2000f8e0208 */
[----:B------:R-:W-:Y:S01]  /*9010*/  ULDC UR9, c[0x0][0x154] ;  /* 0x0000550000097ab9 */ /* 0x000fe20000000800 */
[----:B0-----:R-:W-:Y:S02]  /*9020*/  IMAD.MOV R8, RZ, RZ, -R20 ;  /* 0x000000ffff087224 */ /* 0x001fe400078e0a14 */
[----:B------:R-:W-:Y:S01]  /*9030*/  IMAD.IADD R7, R7, 0x1, R9 ;  /* 0x0000000107077824 */ /* 0x000fe200078e0209 */
[----:B------:R-:W0:Y:S01]  /*9040*/  LDC R20, c[0x0][0x148] ;  /* 0x00005200ff147b82 */ /* 0x000e220000000800 */
[----:B-1----:R-:W-:Y:S01]  /*9050*/  IMAD R17, R18, R8, R17 ;  /* 0x0000000812117224 */ /* 0x002fe200078e0211 */
[----:B------:R-:W-:Y:S02]  /*9060*/  I2FP.F32.U32 R8, R13 ;  /* 0x0000000d00087245 */ /* 0x000fe40000201000 */
[--C-:B------:R-:W-:Y:S02]  /*9070*/  SHF.R.U64 R18, R6, UR8, R7.reuse ;  /* 0x0000000806127c19 */ /* 0x100fe40008001207 */
[----:B------:R-:W-:Y:S01]  /*9080*/  SHF.R.U32.HI R7, RZ, UR8, R7 ;  /* 0x00000008ff077c19 */ /* 0x000fe20008011607 */
[----:B------:R-:W-:Y:S01]  /*9090*/  FMUL R8, R8, UR9 ;  /* 0x0000000908087c20 */ /* 0x000fe20008400000 */
[----:B------:R-:W-:-:S02]  /*90a0*/  ULDC UR8, c[0x0][0x608] ;  /* 0x0001820000087ab9 */ /* 0x000fc40000000800 */
[--C-:B------:R-:W-:Y:S01]  /*90b0*/  SHF.R.U64 R22, R18, UR8, R7.reuse ;  /* 0x0000000812167c19 */ /* 0x100fe20008001207 */
[----:B------:R1:W2:Y:S01]  /*90c0*/  F2I.U32.TRUNC.NTZ R23, R8 ;  /* 0x0000000800177305 */ /* 0x0002a2000020f000 */
[----:B------:R-:W-:Y:S01]  /*90d0*/  SHF.R.U32.HI R7, RZ, UR8, R7 ;  /* 0x00000008ff077c19 */ /* 0x000fe20008011607 */
[----:B------:R-:W-:-:S03]  /*90e0*/  ULDC UR8, c[0x0][0x658] ;  /* 0x0001960000087ab9 */ /* 0x000fc60000000800 */
[--C-:B------:R-:W-:Y:S02]  /*90f0*/  SHF.R.U64 R19, R22, UR8, R7.reuse ;  /* 0x0000000816137c19 */ /* 0x100fe40008001207 */
[----:B------:R-:W-:-:S03]  /*9100*/  SHF.R.U32.HI R21, RZ, UR8, R7 ;  /* 0x00000008ff157c19 */ /* 0x000fc60008011607 */
[----:B------:R-:W-:Y:S02]  /*9110*/  IMAD.MOV.U32 R6, RZ, RZ, R19 ;  /* 0x000000ffff067224 */ /* 0x000fe400078e0013 */
[----:B------:R-:W-:Y:S01]  /*9120*/  IMAD.MOV.U32 R7, RZ, RZ, R21 ;  /* 0x000000ffff077224 */ /* 0x000fe200078e0015 */
[----:B-1----:R-:W-:Y:S06]  /*9130*/  @!P0 BRA `(.L_x_186) ;  /* 0x0000000000288947 */ /* 0x002fec0003800000 */
        /* <DEDUP_REMOVED lines=10> */
.L_x_186:
[----:B------:R-:W-:Y:S01]  /*91e0*/  ULDC UR8, c[0x0][0x648] ;  /* 0x0001920000087ab9 */ /* 0x000fe20000000800 */
[----:B--2---:R-:W-:Y:S01]  /*91f0*/  IMAD.MOV R23, RZ, RZ, -R23 ;  /* 0x000000ffff177224 */ /* 0x004fe200078e0a17 */
[----:B------:R-:W-:Y:S01]  /*9200*/  SHF.R.U64 R7, R6, UR8, R7 ;  /* 0x0000000806077c19 */ /* 0x000fe20008001207 */
[----:B------:R-:W-:Y:S01]  /*9210*/  ULDC UR8, c[0x0][0x638] ;  /* 0x00018e0000087ab9 */ /* 0x000fe20000000800 */
[----:B------:R-:W-:Y:S01]  /*9220*/  LOP3.LUT R6, R22, UR19, RZ, 0xc0, !PT ;  /* 0x0000001316067c12 */ /* 0x000fe2000f8ec0ff */
[----:B0-----:R-:W-:Y:S01]  /*9230*/  @P2 IMAD R17, R20, R23, R13 ;  /* 0x0000001714112224 */ /* 0x001fe200078e020d */
[----:B------:R-:W-:Y:S01]  /*9240*/  LOP3.LUT R18, R18, UR5, RZ, 0xc0, !PT ;  /* 0x0000000512127c12 */ /* 0x000fe2000f8ec0ff */
[----:B------:R-:W-:Y:S01]  /*9250*/  IMAD.MOV R8, RZ, RZ, -R7 ;  /* 0x000000ffff087224 */ /* 0x000fe200078e0a07 */
[----:B------:R-:W-:Y:S01]  /*9260*/  ULDC UR9, c[0x0][0x610] ;  /* 0x0001840000097ab9 */ /* 0x000fe20000000800 */
[----:B------:R-:W-:Y:S02]  /*9270*/  IMAD R6, R7, UR6, R6 ;  /* 0x0000000607067c24 */ /* 0x000fe4000f8e0206 */
[----:B------:R-:W-:Y:S01]  /*9280*/  IMAD R19, R8, UR8, R19 ;  /* 0x0000000808137c24 */ /* 0x000fe2000f8e0213 */
[----:B------:R-:W-:Y:S01]  /*9290*/  ULDC UR8, c[0x0][0x600] ;  /* 0x0001800000087ab9 */ /* 0x000fe20000000800 */
[----:B------:R-:W-:-:S02]  /*92a0*/  IMAD R6, R6, UR9, R17 ;  /* 0x0000000906067c24 */ /* 0x000fc4000f8e0211 */
[----:B------:R-:W-:Y:S02]  /*92b0*/  IMAD R19, R19, UR8, R18 ;  /* 0x0000000813137c24 */ /* 0x000fe4000f8e0212 */
[----:B------:R-:W-:-:S03]  /*92c0*/  IMAD.MOV.U32 R7, RZ, RZ, 0x1 ;  /* 0x00000001ff077424 */ /* 0x000fc600078e00ff */
[----:B------:R-:W-:Y:S02]  /*92d0*/  SEL R17, R19, R6, !P2 ;  /* 0x0000000613117207 */ /* 0x000fe40005000000 */
[----:B------:R-:W-:-:S07]  /*92e0*/  SEL R6, R6, R19, !P2 ;  /* 0x0000001306067207 */ /* 0x000fce0005000000 */
.L_x_184:
[----:B------:R-:W-:Y:S05]  /*92f0*/  BSYNC B1 ;  /* 0x0000000000017941 */ /* 0x000fea0003800000 */
.L_x_183:
[----:B------:R-:W-:-:S13]  /*9300*/  LOP3.LUT P0, RZ, R7, 0xff, RZ, 0xc0, !PT ;  /* 0x000000ff07ff7812 */ /* 0x000fda000780c0ff */
[----:B------:R-:W-:Y:S05]  /*9310*/  @P0 BRA `(.L_x_187) ;  /* 0xfffffff400500947 */ /* 0x000fea000383ffff */
[----:B------:R-:W-:Y:S05]  /*9320*/  BSYNC B0 ;  /* 0x0000000000007941 */ /* 0x000fea0003800000 */
.L_x_176:
[----:B------:R-:W-:-:S03]  /*9330*/  UMOV UR8, 0xffffffff ;  /* 0xffffffff00087882 */ /* 0x000fc60000000000 */
[----:B------:R-:W-:Y:S05]  /*9340*/  BRA.DIV UR8, `(.L_x_188) ;  /* 0x00000012087c7947 */ /* 0x000fea000b800000 */
[----:B------:R-:W-:-:S13]  /*9350*/  ELECT P0, URZ, PT ;  /* 0x00000000003f782f */ /* 0x000fda0003800000 */
.L_x_226:
[----:B------:R-:W-:Y:S04]  /*9360*/  BSSY B0, `(.L_x_189) ;  /* 0x0000103000007945 */ /* 0x000fe80003800000 */
[----:B------:R-:W-:Y:S05]  /*9370*/  @!P0 BRA `(.L_x_190) ;  /* 0x0000001000048947 */ /* 0x000fea0003800000 */
[----:B------:R-:W-:-:S04]  /*9380*/  LOP3.LUT R4, R4, 0x2, RZ, 0xfc, !PT ;  /* 0x0000000204047812 */ /* 0x000fc800078efcff */
[----:B------:R-:W-:-:S13]  /*9390*/  ISETP.NE.AND P0, PT, R4, 0x3, PT ;  /* 0x000000030400780c */ /* 0x000fda0003f05270 */
[----:B------:R-:W-:Y:S05]  /*93a0*/  @!P0 BRA `(.L_x_191) ;  /* 0x0000000000048947 */ /* 0x000fea0003800000 */
[----:B------:R-:W-:Y:S01]  /*93b0*/  BPT.TRAP 0x1 ;  /* 0x000000040000795c */ /* 0x000fe20000300000 */
.L_x_191:
[----:B------:R-:W0:Y:S01]  /*93c0*/  S2R R3, SR_CgaCtaId ;  /* 0x0000000000037919 */ /* 0x000e220000008800 */
[----:B------:R-:W-:-:S04]  /*93d0*/  MOV R0, 0x400 ;  /* 0x0000040000007802 */ /* 0x000fc80000000f00 */
[----:B0-----:R-:W-:Y:S02]  /*93e0*/  LEA R0, R3, R0, 0x18 ;  /* 0x0000000003007211 */ /* 0x001fe400078ec0ff */
[----:B------:R-:W-:-:S03]  /*93f0*/  SHF.L.U32 R3, R11, 0x1f, RZ ;  /* 0x0000001f0b037819 */ /* 0x000fc600000006ff */
[----:B------:R-:W-:-:S04]  /*9400*/  VIADD R0, R0, 0xe0 ;  /* 0x000000e000007836 */ /* 0x000fc80000000000 */
[C---:B------:R-:W-:Y:S02]  /*9410*/  IMAD R6, R5.reuse, 0x8, R0 ;  /* 0x0000000805067824 */ /* 0x040fe400078e0200 */
[----:B------:R-:W-:Y:S02]  /*9420*/  VIADD R5, R5, 0x1 ;  /* 0x0000000105057836 */ /* 0x000fe40000000000 */
[----:B------:R-:W0:Y:S03]  /*9430*/  SYNCS.PHASECHK.TRANS64.TRYWAIT P0, [R6+URZ], R3 ;  /* 0x00000003060075a7 */ /* 0x000e26000800017f */
[----:B------:R-:W-:-:S04]  /*9440*/  ISETP.NE.AND P1, PT, R5, 0x1c, PT ;  /* 0x0000001c0500780c */ /* 0x000fc80003f25270 */
[----:B------:R-:W-:Y:S02]  /*9450*/  SEL R2, RZ, 0x1, P1 ;  /* 0x00000001ff027807 */ /* 0x000fe40000800000 */
[----:B------:R-:W-:Y:S02]  /*9460*/  SEL R5, R5, RZ, P1 ;  /* 0x000000ff05057207 */ /* 0x000fe40000800000 */
[----:B------:R-:W-:-:S03]  /*9470*/  LOP3.LUT R8, R11, R2, RZ, 0x3c, !PT ;  /* 0x000000020b087212 */ /* 0x000fc600078e3cff */
[----:B------:R-:W-:Y:S01]  /*9480*/  IMAD R7, R5, 0x8, R0 ;  /* 0x0000000805077824 */ /* 0x000fe200078e0200 */
[----:B------:R-:W-:Y:S01]  /*9490*/  SHF.L.U32 R4, R8, 0x1f, RZ ;  /* 0x0000001f08047819 */ /* 0x000fe200000006ff */
[----:B0-----:R-:W-:Y:S06]  /*94a0*/  @!P0 BRA `(.L_x_192) ;  /* 0x0000001000448947 */ /* 0x001fec0003800000 */
.L_x_227:
[----:B------:R-:W1:Y:S01]  /*94b0*/  SYNCS.PHASECHK.TRANS64.TRYWAIT P0, [R7+URZ], R4 ;  /* 0x00000004070075a7 */ /* 0x000e62000800017f */
[----:B------:R-:W-:-:S05]  /*94c0*/  VIADD R2, R5, 0x1 ;  /* 0x0000000105027836 */ /* 0x000fca0000000000 */
[----:B------:R-:W-:-:S04]  /*94d0*/  ISETP.NE.AND P1, PT, R2, 0x1c, PT ;  /* 0x0000001c0200780c */ /* 0x000fc80003f25270 */
[----:B0-----:R-:W-:Y:S02]  /*94e0*/  SEL R3, RZ, 0x1, P1 ;  /* 0x00000001ff037807 */ /* 0x001fe40000800000 */
[----:B------:R-:W-:Y:S02]  /*94f0*/  SEL R9, R2, RZ, P1 ;  /* 0x000000ff02097207 */ /* 0x000fe40000800000 */
[----:B------:R-:W-:-:S03]  /*9500*/  LOP3.LUT R8, R8, R3, RZ, 0x3c, !PT ;  /* 0x0000000308087212 */ /* 0x000fc600078e3cff */
[----:B------:R-:W-:Y:S01]  /*9510*/  IMAD R6, R9, 0x8, R0 ;  /* 0x0000000809067824 */ /* 0x000fe200078e0200 */
[----:B------:R-:W-:Y:S01]  /*9520*/  SHF.L.U32 R5, R8, 0x1f, RZ ;  /* 0x0000001f08057819 */ /* 0x000fe200000006ff */
[----:B-1----:R-:W-:Y:S06]  /*9530*/  @!P0 BRA `(.L_x_193) ;  /* 0x0000001000348947 */ /* 0x002fec0003800000 */
.L_x_228:
[----:B------:R-:W1:Y:S01]  /*9540*/  SYNCS.PHASECHK.TRANS64.TRYWAIT P0, [R6+URZ], R5 ;  /* 0x00000005060075a7 */ /* 0x000e62000800017f */
[----:B------:R-:W-:-:S05]  /*9550*/  VIADD R2, R9, 0x1 ;  /* 0x0000000109027836 */ /* 0x000fca0000000000 */
[----:B------:R-:W-:-:S04]  /*9560*/  ISETP.NE.AND P1, PT, R2, 0x1c, PT ;  /* 0x0000001c0200780c */ /* 0x000fc80003f25270 */
[----:B------:R-:W-:Y:S02]  /*9570*/  SEL R3, RZ, 0x1, P1 ;  /* 0x00000001ff037807 */ /* 0x000fe40000800000 */
[----:B0-----:R-:W-:Y:S02]  /*9580*/  SEL R7, R2, RZ, P1 ;  /* 0x000000ff02077207 */ /* 0x001fe40000800000 */
[----:B------:R-:W-:-:S03]  /*9590*/  LOP3.LUT R8, R8, R3, RZ, 0x3c, !PT ;  /* 0x0000000308087212 */ /* 0x000fc600078e3cff */
[----:B------:R-:W-:Y:S01]  /*95a0*/  IMAD R9, R7, 0x8, R0 ;  /* 0x0000000807097824 */ /* 0x000fe200078e0200 */
[----:B------:R-:W-:Y:S01]  /*95b0*/  SHF.L.U32 R4, R8, 0x1f, RZ ;  /* 0x0000001f08047819 */ /* 0x000fe200000006ff */
[----:B-1----:R-:W-:Y:S06]  /*95c0*/  @!P0 BRA `(.L_x_194) ;  /* 0x0000001000248947 */ /* 0x002fec0003800000 */
.L_x_229:
[----:B------:R-:W1:Y:S01]  /*95d0*/  SYNCS.PHASECHK.TRANS64.TRYWAIT P0, [R9+URZ], R4 ;  /* 0x00000004090075a7 */ /* 0x000e62000800017f */
[----:B------:R-:W-:-:S05]  /*95e0*/  VIADD R2, R7, 0x1 ;  /* 0x0000000107027836 */ /* 0x000fca0000000000 */
[----:B------:R-:W-:-:S04]  /*95f0*/  ISETP.NE.AND P1, PT, R2, 0x1c, PT ;  /* 0x0000001c0200780c */ /* 0x000fc80003f25270 */
[----:B------:R-:W-:Y:S02]  /*9600*/  SEL R3, RZ, 0x1, P1 ;  /* 0x00000001ff037807 */ /* 0x000fe40000800000 */
[----:B------:R-:W-:Y:S02]  /*9610*/  SEL R7, R2, RZ, P1 ;  /* 0x000000ff02077207 */ /* 0x000fe40000800000 */
[----:B------:R-:W-:-:S03]  /*9620*/  LOP3.LUT R8, R8, R3, RZ, 0x3c, !PT ;  /* 0x0000000308087212 */ /* 0x000fc600078e3cff */
[----:B0-----:R-:W-:Y:S01]  /*9630*/  IMAD R6, R7, 0x8, R0 ;  /* 0x0000000807067824 */ /* 0x001fe200078e0200 */
[----:B------:R-:W-:Y:S01]  /*9640*/  SHF.L.U32 R5, R8, 0x1f, RZ ;  /* 0x0000001f08057819 */ /* 0x000fe200000006ff */
[----:B-1----:R-:W-:Y:S06]  /*9650*/  @!P0 BRA `(.L_x_195) ;  /* 0x0000001000148947 */ /* 0x002fec0003800000 */
.L_x_230:
        /* <DEDUP_REMOVED lines=9> */
.L_x_231:
        /* <DEDUP_REMOVED lines=9> */
.L_x_232:
        /* <DEDUP_REMOVED lines=9> */
.L_x_233:
        /* <DEDUP_REMOVED lines=9> */
.L_x_234:
        /* <DEDUP_REMOVED lines=9> */
.L_x_235:
        /* <DEDUP_REMOVED lines=9> */
.L_x_236:
        /* <DEDUP_REMOVED lines=9> */
.L_x_237:
        /* <DEDUP_REMOVED lines=9> */
.L_x_238:
        /* <DEDUP_REMOVED lines=9> */
.L_x_239:
        /* <DEDUP_REMOVED lines=9> */
.L_x_240:
        /* <DEDUP_REMOVED lines=9> */
.L_x_241:
        /* <DEDUP_REMOVED lines=9> */
.L_x_242:
        /* <DEDUP_REMOVED lines=9> */
.L_x_243:
        /* <DEDUP_REMOVED lines=9> */
.L_x_244:
        /* <DEDUP_REMOVED lines=9> */
.L_x_245:
        /* <DEDUP_REMOVED lines=9> */
.L_x_246:
        /* <DEDUP_REMOVED lines=9> */
.L_x_247:
        /* <DEDUP_REMOVED lines=9> */
.L_x_248:
        /* <DEDUP_REMOVED lines=9> */
.L_x_249:
        /* <DEDUP_REMOVED lines=9> */
.L_x_250:
        /* <DEDUP_REMOVED lines=9> */
.L_x_251:
        /* <DEDUP_REMOVED lines=9> */
.L_x_252:
[----:B------:R-:W1:Y:S01]  /*a2c0*/  SYNCS.PHASECHK.TRANS64.TRYWAIT P0, [R6+URZ], R5 ;  /* 0x00000005060075a7 */ /* 0x000e62000800017f */
[----:B------:R-:W-:-:S05]  /*a2d0*/  VIADD R2, R7, 0x1 ;  /* 0x0000000107027836 */ /* 0x000fca0000000000 */
[----:B------:R-:W-:-:S04]  /*a2e0*/  ISETP.NE.AND P1, PT, R2, 0x1c, PT ;  /* 0x0000001c0200780c */ /* 0x000fc80003f25270 */
[----:B0-----:R-:W-:Y:S02]  /*a2f0*/  SEL R4, RZ, 0x1, P1 ;  /* 0x00000001ff047807 */ /* 0x001fe40000800000 */
[----:B------:R-:W-:Y:S02]  /*a300*/  SEL R3, R2, RZ, P1 ;  /* 0x000000ff02037207 */ /* 0x000fe40000800000 */
[----:B------:R-:W-:Y:S01]  /*a310*/  LOP3.LUT R4, R11, R4, RZ, 0x3c, !PT ;  /* 0x000000040b047212 */ /* 0x000fe200078e3cff */
[----:B-1----:R-:W-:Y:S06]  /*a320*/  @!P0 BRA `(.L_x_218) ;  /* 0x0000000800ac8947 */ /* 0x002fec0003800000 */
.L_x_253:
[----:B------:R-:W-:Y:S01]  /*a330*/  IMAD R3, R3, 0x8, R0 ;  /* 0x0000000803037824 */ /* 0x000fe200078e0200 */
[----:B------:R-:W-:-:S07]  /*a340*/  SHF.L.U32 R0, R4, 0x1f, RZ ;  /* 0x0000001f04007819 */ /* 0x000fce00000006ff */
.L_x_219:
[----:B-1----:R1:W2:Y:S02]  /*a350*/  SYNCS.PHASECHK.TRANS64.TRYWAIT P0, [R3+URZ], R0 ;  /* 0x00000000030075a7 */ /* 0x0022a4000800017f */
[----:B--2---:R-:W-:Y:S05]  /*a360*/  @!P0 NANOSLEEP.SYNCS 0x989680 ;  /* 0x009896800000895d */ /* 0x004fea0003900000 */
[----:B------:R-:W2:Y:S02]  /*a370*/  @!P0 SYNCS.PHASECHK.TRANS64 P0, [R3+URZ], R0 ;  /* 0x00000000030085a7 */ /* 0x000ea4000800007f */
[----:B--2---:R-:W-:Y:S05]  /*a380*/  @!P0 BRA `(.L_x_219) ;  /* 0xfffffffc00f08947 */ /* 0x004fea000383ffff */
.L_x_190:
[----:B------:R-:W-:Y:S05]  /*a390*/  BSYNC B0 ;  /* 0x0000000000007941 */ /* 0x000fea0003800000 */
.L_x_189:
[----:B------:R-:W-:Y:S05]  /*a3a0*/  EXIT ;  /* 0x000000000000794d */ /* 0x000fea0003800000 */
.L_x_22:
[----:B-1----:R-:W-:-:S04]  /*a3b0*/  IMAD.U32 R13, RZ, RZ, UR6 ;  /* 0x00000006ff0d7e24 */ /* 0x002fc8000f8e00ff */
[----:B------:R1:W4:Y:S03]  /*a3c0*/  SYNCS.PHASECHK.TRANS64.TRYWAIT P0, [R13+URZ], R12 ;  /* 0x0000000c0d0075a7 */ /* 0x000326000800017f */
[----:B----4-:R-:W-:Y:S05]  /*a3d0*/  @!P0 NANOSLEEP.SYNCS 0x989680 ;  /* 0x009896800000895d */ /* 0x010fea0003900000 */
[----:B------:R-:W4:Y:S02]  /*a3e0*/  @!P0 SYNCS.PHASECHK.TRANS64 P0, [R13+URZ], R12 ;  /* 0x0000000c0d0085a7 */ /* 0x000f24000800007f */
[----:B----4-:R-:W-:Y:S05]  /*a3f0*/  @!P0 BRA `(.L_x_22) ;  /* 0xfffffffc00ec8947 */ /* 0x010fea000383ffff */
[----:B------:R-:W-:Y:S05]  /*a400*/  BRA `(.L_x_21) ;  /* 0xffffff7400c87947 */ /* 0x000fea000383ffff */
.L_x_28:
[----:B-1----:R-:W-:-:S04]  /*a410*/  IMAD.U32 R145, RZ, RZ, UR12 ;  /* 0x0000000cff917e24 */ /* 0x002fc8000f8e00ff */
[----:B------:R1:W4:Y:S03]  /*a420*/  SYNCS.PHASECHK.TRANS64.TRYWAIT P0, [R145+URZ], R140 ;  /* 0x0000008c910075a7 */ /* 0x000326000800017f */
[----:B----4-:R-:W-:Y:S05]  /*a430*/  @!P0 NANOSLEEP.SYNCS 0x989680 ;  /* 0x009896800000895d */ /* 0x010fea0003900000 */
[----:B------:R-:W4:Y:S02]  /*a440*/  @!P0 SYNCS.PHASECHK.TRANS64 P0, [R145+URZ], R140 ;  /* 0x0000008c910085a7 */ /* 0x000f24000800007f */
[----:B----4-:R-:W-:Y:S05]  /*a450*/  @!P0 BRA `(.L_x_28) ;  /* 0xfffffffc00ec8947 */ /* 0x010fea000383ffff */
[----:B------:R-:W-:Y:S05]  /*a460*/  BRA `(.L_x_27) ;  /* 0xffffff7c00f87947 */ /* 0x000fea000383ffff */
.L_x_177:
[----:B------:R-:W-:Y:S01]  /*a470*/  BSSY B1, `(.L_x_220) ;  /* 0x0000006000017945 */ /* 0x000fe20003800000 */
[----:B------:R-:W-:-:S07]  /*a480*/  IMAD.MOV.U32 R7, RZ, RZ, -0x1 ;  /* 0xffffffffff077424 */ /* 0x000fce00078e00ff */
[----:B------:R-:W-:Y:S05]  /*a490*/  WARPSYNC.COLLECTIVE R7, `(.L_x_221) ;  /* 0x00000000070c7348 */ /* 0x000fea0003c00000 */
[----:B------:R-:W-:Y:S02]  /*a4a0*/  ELECT P0, UR62, PT ;  /* 0x00000000003e782f */ /* 0x000fe40003800000 */
[----:B------:R-:W-:Y:S01]  /*a4b0*/  MOV R7, UR62 ;  /* 0x0000003e00077c02 */ /* 0x000fe20008000f00 */
[----:B------:R-:W-:Y:S10]  /*a4c0*/  ENDCOLLECTIVE ;  /* 0x000000000000791b */ /* 0x000ff40003800000 */
.L_x_221:
[----:B------:R-:W-:Y:S05]  /*a4d0*/  BSYNC B1 ;  /* 0x0000000000017941 */ /* 0x000fea0003800000 */
.L_x_220:
[----:B------:R-:W-:Y:S05]  /*a4e0*/  BRA `(.L_x_222) ;  /* 0xffffffe000e87947 */ /* 0x000fea000383ffff */
.L_x_180:
[----:B0-----:R0:W1:Y:S02]  /*a4f0*/  SYNCS.PHASECHK.TRANS64.TRYWAIT P0, [R18+URZ+0xe0], R9 ;  /* 0x0000e009120075a7 */ /* 0x001064000800017f */
[----:B-1----:R-:W-:Y:S05]  /*a500*/  @!P0 NANOSLEEP.SYNCS 0x989680 ;  /* 0x009896800000895d */ /* 0x002fea0003900000 */
[----:B------:R-:W1:Y:S02]  /*a510*/  @!P0 SYNCS.PHASECHK.TRANS64 P0, [R18+URZ+0xe0], R9 ;  /* 0x0000e009120085a7 */ /* 0x000e64000800007f */
[----:B-1----:R-:W-:Y:S05]  /*a520*/  @!P0 BRA `(.L_x_180) ;  /* 0xfffffffc00f08947 */ /* 0x002fea000383ffff */
[----:B------:R-:W-:Y:S05]  /*a530*/  BRA `(.L_x_223) ;  /* 0xffffffe400207947 */ /* 0x000fea000383ffff */
.L_x_188:
[----:B------:R-:W-:Y:S01]  /*a540*/  BSSY B0, `(.L_x_224) ;  /* 0x0000006000007945 */ /* 0x000fe20003800000 */
[----:B------:R-:W-:-:S07]  /*a550*/  IMAD.MOV.U32 R7, RZ, RZ, -0x1 ;  /* 0xffffffffff077424 */ /* 0x000fce00078e00ff */
[----:B------:R-:W-:Y:S05]  /*a560*/  WARPSYNC.COLLECTIVE R7, `(.L_x_225) ;  /* 0x00000000070c7348 */ /* 0x000fea0003c00000 */
[----:B------:R-:W-:Y:S02]  /*a570*/  ELECT P0, UR62, PT ;  /* 0x00000000003e782f */ /* 0x000fe40003800000 */
[----:B------:R-:W-:Y:S01]  /*a580*/  MOV R7, UR62 ;  /* 0x0000003e00077c02 */ /* 0x000fe20008000f00 */
[----:B------:R-:W-:Y:S10]  /*a590*/  ENDCOLLECTIVE ;  /* 0x000000000000791b */ /* 0x000ff40003800000 */
.L_x_225:
[----:B------:R-:W-:Y:S05]  /*a5a0*/  BSYNC B0 ;  /* 0x0000000000007941 */ /* 0x000fea0003800000 */
.L_x_224:
[----:B------:R-:W-:Y:S05]  /*a5b0*/  BRA `(.L_x_226) ;  /* 0xffffffec00687947 */ /* 0x000fea000383ffff */
.L_x_192:
[----:B0-----:R0:W1:Y:S02]  /*a5c0*/  SYNCS.PHASECHK.TRANS64.TRYWAIT P0, [R6+URZ], R3 ;  /* 0x00000003060075a7 */ /* 0x001064000800017f */
[----:B-1----:R-:W-:Y:S05]  /*a5d0*/  @!P0 NANOSLEEP.SYNCS 0x989680 ;  /* 0x009896800000895d */ /* 0x002fea0003900000 */
[----:B------:R-:W1:Y:S02]  /*a5e0*/  @!P0 SYNCS.PHASECHK.TRANS64 P0, [R6+URZ], R3 ;  /* 0x00000003060085a7 */ /* 0x000e64000800007f */
[----:B-1----:R-:W-:Y:S05]  /*a5f0*/  @!P0 BRA `(.L_x_192) ;  /* 0xfffffffc00f08947 */ /* 0x002fea000383ffff */
[----:B------:R-:W-:Y:S05]  /*a600*/  BRA `(.L_x_227) ;  /* 0xffffffec00a87947 */ /* 0x000fea000383ffff */
.L_x_193:
[----:B0-----:R0:W1:Y:S02]  /*a610*/  SYNCS.PHASECHK.TRANS64.TRYWAIT P0, [R7+URZ], R4 ;  /* 0x00000004070075a7 */ /* 0x001064000800017f */
[----:B-1----:R-:W-:Y:S05]  /*a620*/  @!P0 NANOSLEEP.SYNCS 0x989680 ;  /* 0x009896800000895d */ /* 0x002fea0003900000 */
[----:B------:R-:W1:Y:S02]  /*a630*/  @!P0 SYNCS.PHASECHK.TRANS64 P0, [R7+URZ], R4 ;  /* 0x00000004070085a7 */ /* 0x000e64000800007f */
[----:B-1----:R-:W-:Y:S05]  /*a640*/  @!P0 BRA `(.L_x_193) ;  /* 0xfffffffc00f08947 */ /* 0x002fea000383ffff */
[----:B------:R-:W-:Y:S05]  /*a650*/  BRA `(.L_x_228) ;  /* 0xffffffec00b87947 */ /* 0x000fea000383ffff */
.L_x_194:
[----:B0-----:R0:W1:Y:S02]  /*a660*/  SYNCS.PHASECHK.TRANS64.TRYWAIT P0, [R6+URZ], R5 ;  /* 0x00000005060075a7 */ /* 0x001064000800017f */
[----:B-1----:R-:W-:Y:S05]  /*a670*/  @!P0 NANOSLEEP.SYNCS 0x989680 ;  /* 0x009896800000895d */ /* 0x002fea0003900000 */
[----:B------:R-:W1:Y:S02]  /*a680*/  @!P0 SYNCS.PHASECHK.TRANS64 P0, [R6+URZ], R5 ;  /* 0x00000005060085a7 */ /* 0x000e64000800007f */
[----:B-1----:R-:W-:Y:S05]  /*a690*/  @!P0 BRA `(.L_x_194) ;  /* 0xfffffffc00f08947 */ /* 0x002fea000383ffff */
[----:B------:R-:W-:Y:S05]  /*a6a0*/  BRA `(.L_x_229) ;  /* 0xffffffec00c87947 */ /* 0x000fea000383ffff */
.L_x_195:
[----:B0-----:R0:W1:Y:S02]  /*a6b0*/  SYNCS.PHASECHK.TRANS64.TRYWAIT P0, [R9+URZ], R4 ;  /* 0x00000004090075a7 */ /* 0x001064000800017f */
[----:B-1----:R-:W-:Y:S05]  /*a6c0*/  @!P0 NANOSLEEP.SYNCS 0x989680 ;  /* 0x009896800000895d */ /* 0x002fea0003900000 */
[----:B------:R-:W1:Y:S02]  /*a6d0*/  @!P0 SYNCS.PHASECHK.TRANS64 P0, [R9+URZ], R4 ;  /* 0x00000004090085a7 */ /* 0x000e64000800007f */
[----:B-1----:R-:W-:Y:S05]  /*a6e0*/  @!P0 BRA `(.L_x_195) ;  /* 0xfffffffc00f08947 */ /* 0x002fea000383ffff */
[----:B------:R-:W-:Y:S05]  /*a6f0*/  BRA `(.L_x_230) ;  /* 0xffffffec00d87947 */ /* 0x000fea000383ffff */
.L_x_196:
[----:B0-----:R0:W1:Y:S02]  /*a700*/  SYNCS.PHASECHK.TRANS64.TRYWAIT P0, [R6+URZ], R5 ;  /* 0x00000005060075a7 */ /* 0x001064000800017f */
[----:B-1----:R-:W-:Y:S05]  /*a710*/  @!P0 NANOSLEEP.SYNCS 0x989680 ;  /* 0x009896800000895d */ /* 0x002fea0003900000 */
[----:B------:R-:W1:Y:S02]  /*a720*/  @!P0 SYNCS.PHASECHK.TRANS64 P0, [R6+URZ], R5 ;  /* 0x00000005060085a7 */ /* 0x000e64000800007f */
[----:B-1----:R-:W-:Y:S05]  /*a730*/  @!P0 BRA `(.L_x_196) ;  /* 0xfffffffc00f08947 */ /* 0x002fea000383ffff */
[----:B------:R-:W-:Y:S05]  /*a740*/  BRA `(.L_x_231) ;  /* 0xffffffec00e87947 */ /* 0x000fea000383ffff */
.L_x_197:
[----:B0-----:R0:W1:Y:S02]  /*a750*/  SYNCS.PHASECHK.TRANS64.TRYWAIT P0, [R9+URZ], R4 ;  /* 0x00000004090075a7 */ /* 0x001064000800017f */
[----:B-1----:R-:W-:Y:S05]  /*a760*/  @!P0 NANOSLEEP.SYNCS 0x989680 ;  /* 0x009896800000895d */ /* 0x002fea0003900000 */
[----:B------:R-:W1:Y:S02]  /*a770*/  @!P0 SYNCS.PHASECHK.TRANS64 P0, [R9+URZ], R4 ;  /* 0x00000004090085a7 */ /* 0x000e64000800007f */
[----:B-1----:R-:W-:Y:S05]  /*a780*/  @!P0 BRA `(.L_x_197) ;  /* 0xfffffffc00f08947 */ /* 0x002fea000383ffff */
[----:B------:R-:W-:Y:S05]  /*a790*/  BRA `(.L_x_232) ;  /* 0xffffffec00f87947 */ /* 0x000fea000383ffff */
.L_x_198:
[----:B0-----:R0:W1:Y:S02]  /*a7a0*/  SYNCS.PHASECHK.TRANS64.TRYWAIT P0, [R6+URZ], R5 ;  /* 0x00000005060075a7 */ /* 0x001064000800017f */
[----:B-1----:R-:W-:Y:S05]  /*a7b0*/  @!P0 NANOSLEEP.SYNCS 0x989680 ;  /* 0x009896800000895d */ /* 0x002fea0003900000 */
[----:B------:R-:W1:Y:S02]  /*a7c0*/  @!P0 SYNCS.PHASECHK.TRANS64 P0, [R6+URZ], R5 ;  /* 0x00000005060085a7 */ /* 0x000e64000800007f */
[----:B-1----:R-:W-:Y:S05]  /*a7d0*/  @!P0 BRA `(.L_x_198) ;  /* 0xfffffffc00f08947 */ /* 0x002fea000383ffff */
[----:B------:R-:W-:Y:S05]  /*a7e0*/  BRA `(.L_x_233) ;  /* 0xfffffff000087947 */ /* 0x000fea000383ffff */
.L_x_199:
[----:B0-----:R0:W1:Y:S02]  /*a7f0*/  SYNCS.PHASECHK.TRANS64.TRYWAIT P0, [R9+URZ], R4 ;  /* 0x00000004090075a7 */ /* 0x001064000800017f */
[----:B-1----:R-:W-:Y:S05]  /*a800*/  @!P0 NANOSLEEP.SYNCS 0x989680 ;  /* 0x009896800000895d */ /* 0x002fea0003900000 */
[----:B------:R-:W1:Y:S02]  /*a810*/  @!P0 SYNCS.PHASECHK.TRANS64 P0, [R9+URZ], R4 ;  /* 0x00000004090085a7 */ /* 0x000e64000800007f */
[----:B-1----:R-:W-:Y:S05]  /*a820*/  @!P0 BRA `(.L_x_199) ;  /* 0xfffffffc00f08947 */ /* 0x002fea000383ffff */
[----:B------:R-:W-:Y:S05]  /*a830*/  BRA `(.L_x_234) ;  /* 0xfffffff000187947 */ /* 0x000fea000383ffff */
.L_x_200:
[----:B0-----:R0:W1:Y:S02]  /*a840*/  SYNCS.PHASECHK.TRANS64.TRYWAIT P0, [R6+URZ], R5 ;  /* 0x00000005060075a7 */ /* 0x001064000800017f */
[----:B-1----:R-:W-:Y:S05]  /*a850*/  @!P0 NANOSLEEP.SYNCS 0x989680 ;  /* 0x009896800000895d */ /* 0x002fea0003900000 */
[----:B------:R-:W1:Y:S02]  /*a860*/  @!P0 SYNCS.PHASECHK.TRANS64 P0, [R6+URZ], R5 ;  /* 0x00000005060085a7 */ /* 0x000e64000800007f */
[----:B-1----:R-:W-:Y:S05]  /*a870*/  @!P0 BRA `(.L_x_200) ;  /* 0xfffffffc00f08947 */ /* 0x002fea000383ffff */
[----:B------:R-:W-:Y:S05]  /*a880*/  BRA `(.L_x_235) ;  /* 0xfffffff000287947 */ /* 0x000fea000383ffff */
.L_x_201:
[----:B0-----:R0:W1:Y:S02]  /*a890*/  SYNCS.PHASECHK.TRANS64.TRYWAIT P0, [R9+URZ], R4 ;  /* 0x00000004090075a7 */ /* 0x001064000800017f */
[----:B-1----:R-:W-:Y:S05]  /*a8a0*/  @!P0 NANOSLEEP.SYNCS 0x989680 ;  /* 0x009896800000895d */ /* 0x002fea0003900000 */
[----:B------:R-:W1:Y:S02]  /*a8b0*/  @!P0 SYNCS.PHASECHK.TRANS64 P0, [R9+URZ], R4 ;  /* 0x00000004090085a7 */ /* 0x000e64000800007f */
[----:B-1----:R-:W-:Y:S05]  /*a8c0*/  @!P0 BRA `(.L_x_201) ;  /* 0xfffffffc00f08947 */ /* 0x002fea000383ffff */
[----:B------:R-:W-:Y:S05]  /*a8d0*/  BRA `(.L_x_236) ;  /* 0xfffffff000387947 */ /* 0x000fea000383ffff */
.L_x_202:
[----:B0-----:R0:W1:Y:S02]  /*a8e0*/  SYNCS.PHASECHK.TRANS64.TRYWAIT P0, [R6+URZ], R5 ;  /* 0x00000005060075a7 */ /* 0x001064000800017f */
[----:B-1----:R-:W-:Y:S05]  /*a8f0*/  @!P0 NANOSLEEP.SYNCS 0x989680 ;  /* 0x009896800000895d */ /* 0x002fea0003900000 */
[----:B------:R-:W1:Y:S02]  /*a900*/  @!P0 SYNCS.PHASECHK.TRANS64 P0, [R6+URZ], R5 ;  /* 0x00000005060085a7 */ /* 0x000e64000800007f */
[----:B-1----:R-:W-:Y:S05]  /*a910*/  @!P0 BRA `(.L_x_202) ;  /* 0xfffffffc00f08947 */ /* 0x002fea000383ffff */
[----:B------:R-:W-:Y:S05]  /*a920*/  BRA `(.L_x_237) ;  /* 0xfffffff000487947 */ /* 0x000fea000383ffff */
.L_x_203:
[----:B0-----:R0:W1:Y:S02]  /*a930*/  SYNCS.PHASECHK.TRANS64.TRYWAIT P0, [R9+URZ], R4 ;  /* 0x00000004090075a7 */ /* 0x001064000800017f */
[----:B-1----:R-:W-:Y:S05]  /*a940*/  @!P0 NANOSLEEP.SYNCS 0x989680 ;  /* 0x009896800000895d */ /* 0x002fea0003900000 */
[----:B------:R-:W1:Y:S02]  /*a950*/  @!P0 SYNCS.PHASECHK.TRANS64 P0, [R9+URZ], R4 ;  /* 0x00000004090085a7 */ /* 0x000e64000800007f */
[----:B-1----:R-:W-:Y:S05]  /*a960*/  @!P0 BRA `(.L_x_203) ;  /* 0xfffffffc00f08947 */ /* 0x002fea000383ffff */
[----:B------:R-:W-:Y:S05]  /*a970*/  BRA `(.L_x_238) ;  /* 0xfffffff000587947 */ /* 0x000fea000383ffff */
.L_x_204:
[----:B0-----:R0:W1:Y:S02]  /*a980*/  SYNCS.PHASECHK.TRANS64.TRYWAIT P0, [R6+URZ], R5 ;  /* 0x00000005060075a7 */ /* 0x001064000800017f */
[----:B-1----:R-:W-:Y:S05]  /*a990*/  @!P0 NANOSLEEP.SYNCS 0x989680 ;  /* 0x009896800000895d */ /* 0x002fea0003900000 */
[----:B------:R-:W1:Y:S02]  /*a9a0*/  @!P0 SYNCS.PHASECHK.TRANS64 P0, [R6+URZ], R5 ;  /* 0x00000005060085a7 */ /* 0x000e64000800007f */
[----:B-1----:R-:W-:Y:S05]  /*a9b0*/  @!P0 BRA `(.L_x_204) ;  /* 0xfffffffc00f08947 */ /* 0x002fea000383ffff */
[----:B------:R-:W-:Y:S05]  /*a9c0*/  BRA `(.L_x_239) ;  /* 0xfffffff000687947 */ /* 0x000fea000383ffff */
.L_x_205:
[----:B0-----:R0:W1:Y:S02]  /*a9d0*/  SYNCS.PHASECHK.TRANS64.TRYWAIT P0, [R9+URZ], R4 ;  /* 0x00000004090075a7 */ /* 0x001064000800017f */
[----:B-1----:R-:W-:Y:S05]  /*a9e0*/  @!P0 NANOSLEEP.SYNCS 0x989680 ;  /* 0x009896800000895d */ /* 0x002fea0003900000 */
[----:B------:R-:W1:Y:S02]  /*a9f0*/  @!P0 SYNCS.PHASECHK.TRANS64 P0, [R9+URZ], R4 ;  /* 0x00000004090085a7 */ /* 0x000e64000800007f */
[----:B-1----:R-:W-:Y:S05]  /*aa00*/  @!P0 BRA `(.L_x_205) ;  /* 0xfffffffc00f08947 */ /* 0x002fea000383ffff */
[----:B------:R-:W-:Y:S05]  /*aa10*/  BRA `(.L_x_240) ;  /* 0xfffffff000787947 */ /* 0x000fea000383ffff */
.L_x_206:
[----:B0-----:R0:W1:Y:S02]  /*aa20*/  SYNCS.PHASECHK.TRANS64.TRYWAIT P0, [R6+URZ], R5 ;  /* 0x00000005060075a7 */ /* 0x001064000800017f */
[----:B-1----:R-:W-:Y:S05]  /*aa30*/  @!P0 NANOSLEEP.SYNCS 0x989680 ;  /* 0x009896800000895d */ /* 0x002fea0003900000 */
[----:B------:R-:W1:Y:S02]  /*aa40*/  @!P0 SYNCS.PHASECHK.TRANS64 P0, [R6+URZ], R5 ;  /* 0x00000005060085a7 */ /* 0x000e64000800007f */
[----:B-1----:R-:W-:Y:S05]  /*aa50*/  @!P0 BRA `(.L_x_206) ;  /* 0xfffffffc00f08947 */ /* 0x002fea000383ffff */
[----:B------:R-:W-:Y:S05]  /*aa60*/  BRA `(.L_x_241) ;  /* 0xfffffff000887947 */ /* 0x000fea000383ffff */
.L_x_207:
[----:B0-----:R0:W1:Y:S02]  /*aa70*/  SYNCS.PHASECHK.TRANS64.TRYWAIT P0, [R9+URZ], R4 ;  /* 0x00000004090075a7 */ /* 0x001064000800017f */
[----:B-1----:R-:W-:Y:S05]  /*aa80*/  @!P0 NANOSLEEP.SYNCS 0x989680 ;  /* 0x009896800000895d */ /* 0x002fea0003900000 */
[----:B------:R-:W1:Y:S02]  /*aa90*/  @!P0 SYNCS.PHASECHK.TRANS64 P0, [R9+URZ], R4 ;  /* 0x00000004090085a7 */ /* 0x000e64000800007f */
[----:B-1----:R-:W-:Y:S05]  /*aaa0*/  @!P0 BRA `(.L_x_207) ;  /* 0xfffffffc00f08947 */ /* 0x002fea000383ffff */
[----:B------:R-:W-:Y:S05]  /*aab0*/  BRA `(.L_x_242) ;  /* 0xfffffff000987947 */ /* 0x000fea000383ffff */
.L_x_208:
[----:B0-----:R0:W1:Y:S02]  /*aac0*/  SYNCS.PHASECHK.TRANS64.TRYWAIT P0, [R6+URZ], R5 ;  /* 0x00000005060075a7 */ /* 0x001064000800017f */
[----:B-1----:R-:W-:Y:S05]  /*aad0*/  @!P0 NANOSLEEP.SYNCS 0x989680 ;  /* 0x009896800000895d */ /* 0x002fea0003900000 */
[----:B------:R-:W1:Y:S02]  /*aae0*/  @!P0 SYNCS.PHASECHK.TRANS64 P0, [R6+URZ], R5 ;  /* 0x00000005060085a7 */ /* 0x000e64000800007f */
[----:B-1----:R-:W-:Y:S05]  /*aaf0*/  @!P0 BRA `(.L_x_208) ;  /* 0xfffffffc00f08947 */ /* 0x002fea000383ffff */
[----:B------:R-:W-:Y:S05]  /*ab00*/  BRA `(.L_x_243) ;  /* 0xfffffff000a87947 */ /* 0x000fea000383ffff */
.L_x_209:
[----:B0-----:R0:W1:Y:S02]  /*ab10*/  SYNCS.PHASECHK.TRANS64.TRYWAIT P0, [R9+URZ], R4 ;  /* 0x00000004090075a7 */ /* 0x001064000800017f */
[----:B-1----:R-:W-:Y:S05]  /*ab20*/  @!P0 NANOSLEEP.SYNCS 0x989680 ;  /* 0x009896800000895d */ /* 0x002fea0003900000 */
[----:B------:R-:W1:Y:S02]  /*ab30*/  @!P0 SYNCS.PHASECHK.TRANS64 P0, [R9+URZ], R4 ;  /* 0x00000004090085a7 */ /* 0x000e64000800007f */
[----:B-1----:R-:W-:Y:S05]  /*ab40*/  @!P0 BRA `(.L_x_209) ;  /* 0xfffffffc00f08947 */ /* 0x002fea000383ffff */
[----:B------:R-:W-:Y:S05]  /*ab50*/  BRA `(.L_x_244) ;  /* 0xfffffff000b87947 */ /* 0x000fea000383ffff */
.L_x_210:
[----:B0-----:R0:W1:Y:S02]  /*ab60*/  SYNCS.PHASECHK.TRANS64.TRYWAIT P0, [R6+URZ], R5 ;  /* 0x00000005060075a7 */ /* 0x001064000800017f */
[----:B-1----:R-:W-:Y:S05]  /*ab70*/  @!P0 NANOSLEEP.SYNCS 0x989680 ;  /* 0x009896800000895d */ /* 0x002fea0003900000 */
[----:B------:R-:W1:Y:S02]  /*ab80*/  @!P0 SYNCS.PHASECHK.TRANS64 P0, [R6+URZ], R5 ;  /* 0x00000005060085a7 */ /* 0x000e64000800007f */
[----:B-1----:R-:W-:Y:S05]  /*ab90*/  @!P0 BRA `(.L_x_210) ;  /* 0xfffffffc00f08947 */ /* 0x002fea000383ffff */
[----:B------:R-:W-:Y:S05]  /*aba0*/  BRA `(.L_x_245) ;  /* 0xfffffff000c87947 */ /* 0x000fea000383ffff */
.L_x_211:
[----:B0-----:R0:W1:Y:S02]  /*abb0*/  SYNCS.PHASECHK.TRANS64.TRYWAIT P0, [R9+URZ], R4 ;  /* 0x00000004090075a7 */ /* 0x001064000800017f */
[----:B-1----:R-:W-:Y:S05]  /*abc0*/  @!P0 NANOSLEEP.SYNCS 0x989680 ;  /* 0x009896800000895d */ /* 0x002fea0003900000 */
[----:B------:R-:W1:Y:S02]  /*abd0*/  @!P0 SYNCS.PHASECHK.TRANS64 P0, [R9+URZ], R4 ;  /* 0x00000004090085a7 */ /* 0x000e64000800007f */
[----:B-1----:R-:W-:Y:S05]  /*abe0*/  @!P0 BRA `(.L_x_211) ;  /* 0xfffffffc00f08947 */ /* 0x002fea000383ffff */
[----:B------:R-:W-:Y:S05]  /*abf0*/  BRA `(.L_x_246) ;  /* 0xfffffff000d87947 */ /* 0x000fea000383ffff */
.L_x_212:
[----:B0-----:R0:W1:Y:S02]  /*ac00*/  SYNCS.PHASECHK.TRANS64.TRYWAIT P0, [R6+URZ], R5 ;  /* 0x00000005060075a7 */ /* 0x001064000800017f */
[----:B-1----:R-:W-:Y:S05]  /*ac10*/  @!P0 NANOSLEEP.SYNCS 0x989680 ;  /* 0x009896800000895d */ /* 0x002fea0003900000 */
[----:B------:R-:W1:Y:S02]  /*ac20*/  @!P0 SYNCS.PHASECHK.TRANS64 P0, [R6+URZ], R5 ;  /* 0x00000005060085a7 */ /* 0x000e64000800007f */
[----:B-1----:R-:W-:Y:S05]  /*ac30*/  @!P0 BRA `(.L_x_212) ;  /* 0xfffffffc00f08947 */ /* 0x002fea000383ffff */
[----:B------:R-:W-:Y:S05]  /*ac40*/  BRA `(.L_x_247) ;  /* 0xfffffff000e87947 */ /* 0x000fea000383ffff */
.L_x_213:
[----:B0-----:R0:W1:Y:S02]  /*ac50*/  SYNCS.PHASECHK.TRANS64.TRYWAIT P0, [R9+URZ], R4 ;  /* 0x00000004090075a7 */ /* 0x001064000800017f */
[----:B-1----:R-:W-:Y:S05]  /*ac60*/  @!P0 NANOSLEEP.SYNCS 0x989680 ;  /* 0x009896800000895d */ /* 0x002fea0003900000 */
[----:B------:R-:W1:Y:S02]  /*ac70*/  @!P0 SYNCS.PHASECHK.TRANS64 P0, [R9+URZ], R4 ;  /* 0x00000004090085a7 */ /* 0x000e64000800007f */
[----:B-1----:R-:W-:Y:S05]  /*ac80*/  @!P0 BRA `(.L_x_213) ;  /* 0xfffffffc00f08947 */ /* 0x002fea000383ffff */
[----:B------:R-:W-:Y:S05]  /*ac90*/  BRA `(.L_x_248) ;  /* 0xfffffff000f87947 */ /* 0x000fea000383ffff */
.L_x_214:
[----:B0-----:R0:W1:Y:S02]  /*aca0*/  SYNCS.PHASECHK.TRANS64.TRYWAIT P0, [R6+URZ], R5 ;  /* 0x00000005060075a7 */ /* 0x001064000800017f */
[----:B-1----:R-:W-:Y:S05]  /*acb0*/  @!P0 NANOSLEEP.SYNCS 0x989680 ;  /* 0x009896800000895d */ /* 0x002fea0003900000 */
[----:B------:R-:W1:Y:S02]  /*acc0*/  @!P0 SYNCS.PHASECHK.TRANS64 P0, [R6+URZ], R5 ;  /* 0x00000005060085a7 */ /* 0x000e64000800007f */
[----:B-1----:R-:W-:Y:S05]  /*acd0*/  @!P0 BRA `(.L_x_214) ;  /* 0xfffffffc00f08947 */ /* 0x002fea000383ffff */
[----:B------:R-:W-:Y:S05]  /*ace0*/  BRA `(.L_x_249) ;  /* 0xfffffff400087947 */ /* 0x000fea000383ffff */
.L_x_215:
[----:B0-----:R0:W1:Y:S02]  /*acf0*/  SYNCS.PHASECHK.TRANS64.TRYWAIT P0, [R9+URZ], R4 ;  /* 0x00000004090075a7 */ /* 0x001064000800017f */
[----:B-1----:R-:W-:Y:S05]  /*ad00*/  @!P0 NANOSLEEP.SYNCS 0x989680 ;  /* 0x009896800000895d */ /* 0x002fea0003900000 */
[----:B------:R-:W1:Y:S02]  /*ad10*/  @!P0 SYNCS.PHASECHK.TRANS64 P0, [R9+URZ], R4 ;  /* 0x00000004090085a7 */ /* 0x000e64000800007f */
[----:B-1----:R-:W-:Y:S05]  /*ad20*/  @!P0 BRA `(.L_x_215) ;  /* 0xfffffffc00f08947 */ /* 0x002fea000383ffff */
[----:B------:R-:W-:Y:S05]  /*ad30*/  BRA `(.L_x_250) ;  /* 0xfffffff400187947 */ /* 0x000fea000383ffff */
.L_x_216:
[----:B0-----:R0:W1:Y:S02]  /*ad40*/  SYNCS.PHASECHK.TRANS64.TRYWAIT P0, [R6+URZ], R5 ;  /* 0x00000005060075a7 */ /* 0x001064000800017f */
[----:B-1----:R-:W-:Y:S05]  /*ad50*/  @!P0 NANOSLEEP.SYNCS 0x989680 ;  /* 0x009896800000895d */ /* 0x002fea0003900000 */
[----:B------:R-:W1:Y:S02]  /*ad60*/  @!P0 SYNCS.PHASECHK.TRANS64 P0, [R6+URZ], R5 ;  /* 0x00000005060085a7 */ /* 0x000e64000800007f */
[----:B-1----:R-:W-:Y:S05]  /*ad70*/  @!P0 BRA `(.L_x_216) ;  /* 0xfffffffc00f08947 */ /* 0x002fea000383ffff */
[----:B------:R-:W-:Y:S05]  /*ad80*/  BRA `(.L_x_251) ;  /* 0xfffffff400287947 */ /* 0x000fea000383ffff */
.L_x_217:
[----:B0-----:R0:W1:Y:S02]  /*ad90*/  SYNCS.PHASECHK.TRANS64.TRYWAIT P0, [R9+URZ], R4 ;  /* 0x00000004090075a7 */ /* 0x001064000800017f */
[----:B-1----:R-:W-:Y:S05]  /*ada0*/  @!P0 NANOSLEEP.SYNCS 0x989680 ;  /* 0x009896800000895d */ /* 0x002fea0003900000 */
[----:B------:R-:W1:Y:S02]  /*adb0*/  @!P0 SYNCS.PHASECHK.TRANS64 P0, [R9+URZ], R4 ;  /* 0x00000004090085a7 */ /* 0x000e64000800007f */
[----:B-1----:R-:W-:Y:S05]  /*adc0*/  @!P0 BRA `(.L_x_217) ;  /* 0xfffffffc00f08947 */ /* 0x002fea000383ffff */
[----:B------:R-:W-:Y:S05]  /*add0*/  BRA `(.L_x_252) ;  /* 0xfffffff400387947 */ /* 0x000fea000383ffff */
.L_x_218:
[----:B0-----:R0:W1:Y:S02]  /*ade0*/  SYNCS.PHASECHK.TRANS64.TRYWAIT P0, [R6+URZ], R5 ;  /* 0x00000005060075a7 */ /* 0x001064000800017f */
[----:B-1----:R-:W-:Y:S05]  /*adf0*/  @!P0 NANOSLEEP.SYNCS 0x989680 ;  /* 0x009896800000895d */ /* 0x002fea0003900000 */
[----:B------:R-:W1:Y:S02]  /*ae00*/  @!P0 SYNCS.PHASECHK.TRANS64 P0, [R6+URZ], R5 ;  /* 0x00000005060085a7 */ /* 0x000e64000800007f */
[----:B-1----:R-:W-:Y:S05]  /*ae10*/  @!P0 BRA `(.L_x_218) ;  /* 0xfffffffc00f08947 */ /* 0x002fea000383ffff */
[----:B------:R-:W-:Y:S05]  /*ae20*/  BRA `(.L_x_253) ;  /* 0xfffffff400407947 */ /* 0x000fea000383ffff */
.L_x_254:
[----:B------:R-:W-:-:S00]  /*ae30*/  BRA `(.L_x_254) ;  /* 0xfffffffc00fc7947 */ /* 0x000fc0000383ffff */
[----:B------:R-:W-:-:S00]  /*ae40*/  NOP ;  /* 0x0000000000007918 */ /* 0x000fc00000000000 */
        /* <DEDUP_REMOVED lines=11> */
.L_x_255:


//--------------------- .nv.shared._ZN7cutlass13device_kernelINS_4gemm6kernel13GemmUniversalIN4cute5tupleIJiiiiEEENS1_10collective13CollectiveMmaINS1_37MainloopSm90TmaGmmaWarpSpecializedFP8ILi28ENS5_IJNS4_1CILi2EEENSA_ILi1EEESC_EEENS1_35KernelTmaWarpSpecializedCooperativeEEENS5_IJNSA_ILi128EEESG_NSA_ILi32EEEEEENS_12float_e5m2_tENS5_IJlSC_lEEESJ_SK_NS4_8TiledMMAINS4_8MMA_AtomIJNS4_4SM904GMMA31MMA_64x128x32_F32E5M2E5M2_SS_TNILNSO_7ScaleInE1ELSQ_1EEEEEENS4_6LayoutISD_NS5_IJSC_NSA_ILi0EEESU_EEEEENS5_IJNS4_10UnderscoreESX_SX_EEEEENS4_13SM90_TMA_LOADENS4_14ComposedLayoutINS4_7SwizzleILi1ELi4ELi3EEENS4_18smem_ptr_flag_bitsILi8EEENST_INS5_IJNSA_ILi8EEESH_EEENS5_IJSH_SC_EEEEEEEvNS4_8identityENS4_23SM90_TMA_LOAD_MULTICASTES1A_vS1B_EENS_8epilogue10collective6detail29Sm90TmaWarpSpecializedAdapterINS1F_15DefaultEpilogueISJ_SK_SK_NS1E_6thread17LinearCombinationISJ_Li1EffLNS1J_9ScaleType4KindE0ELNS_15FloatRoundStyleE2ESJ_EENS1_15EpilogueDefaultEEEEEvvEEEEvNT_6ParamsE --------------------------
	.section	.nv.shared._ZN7cutlass13device_kernelINS_4gemm6kernel13GemmUniversalIN4cute5tupleIJiiiiEEENS1_10collective13CollectiveMmaINS1_37MainloopSm90TmaGmmaWarpSpecializedFP8ILi28ENS5_IJNS4_1CILi2EEENSA_ILi1EEESC_EEENS1_35KernelTmaWarpSpecializedCooperativeEEENS5_IJNSA_ILi128EEESG_NSA_ILi32EEEEEENS_12float_e5m2_tENS5_IJlSC_lEEESJ_SK_NS4_8TiledMMAINS4_8MMA_AtomIJNS4_4SM904GMMA31MMA_64x128x32_F32E5M2E5M2_SS_TNILNSO_7ScaleInE1ELSQ_1EEEEEENS4_6LayoutISD_NS5_IJSC_NSA_ILi0EEESU_EEEEENS5_IJNS4_10UnderscoreESX_SX_EEEEENS4_13SM90_TMA_LOADENS4_14ComposedLayoutINS4_7SwizzleILi1ELi4ELi3EEENS4_18smem_ptr_flag_bitsILi8EEENST_INS5_IJNSA_ILi8EEESH_EEENS5_IJSH_SC_EEEEEEEvNS4_8identityENS4_23SM90_TMA_LOAD_MULTICASTES1A_vS1B_EENS_8epilogue10collective6detail29Sm90TmaWarpSpecializedAdapterINS1F_15DefaultEpilogueISJ_SK_SK_NS1E_6thread17LinearCombinationISJ_Li1EffLNS1J_9ScaleType4KindE0ELNS_15FloatRoundStyleE2ESJ_EENS1_15EpilogueDefaultEEEEEvvEEEEvNT_6ParamsE,"aw",@nobits
	.sectionflags	@""
	.align	16
	.zero		1024


//--------------------- .nv.shared.reserved.0     --------------------------
	.section	.nv.shared.reserved.0,"aw",@nobits
	.weak		__nv_reservedSMEM_offset_0_alias
	.size		__nv_reservedSMEM_offset_0_alias, 0, 0
	.other		__nv_reservedSMEM_offset_0_alias,@"STO_CUDA_RESERVED_SHARED STV_DEFAULT"
__nv_reservedSMEM_offset_0_alias:
	.zero		0


//--------------------- .nv.global                --------------------------
	.section	.nv.global,"aw",@nobits
.nv.global:
	.type		_ZN39_INTERNAL_bfdb6eac_4_k_cu_7ce3b4cb_46714cute1_E,@object
	.size		_ZN39_INTERNAL_bfdb6eac_4_k_cu_7ce3b4cb_46714cute1_E,(_ZN39_INTERNAL_bfdb6eac_4_k_cu_7ce3b4cb_46714cuda3std3__45__cpo6cbeginE - _ZN39_INTERNAL_bfdb6eac_4_k_cu_7ce3b4cb_46714cute1_E)
_ZN39_INTERNAL_bfdb6eac_4_k_cu_7ce3b4cb_46714cute1_E:
	.zero		1
	.type		_ZN39_INTERNAL_bfdb6eac_4_k_cu_7ce3b4cb_46714cuda3std3__45__cpo6cbeginE,@object
	.size		_ZN39_INTERNAL_bfdb6eac_4_k_cu_7ce3b4cb_46714cuda3std3__45__cpo6cbeginE,(_ZN39_INTERNAL_bfdb6eac_4_k_cu_7ce3b4cb_46714cuda3std3__48in_placeE - _ZN39_INTERNAL_bfdb6eac_4_k_cu_7ce3b4cb_46714cuda3std3__45__cpo6cbeginE)
_ZN39_INTERNAL_bfdb6eac_4_k_cu_7ce3b4cb_46714cuda3std3__45__cpo6cbeginE:
	.zero		1
	.type		_ZN39_INTERNAL_bfdb6eac_4_k_cu_7ce3b4cb_46714cuda3std3__48in_placeE,@object
	.size		_ZN39_INTERNAL_bfdb6eac_4_k_cu_7ce3b4cb_46714cuda3std3__48in_placeE,(_ZN39_INTERNAL_bfdb6eac_4_k_cu_7ce3b4cb_46714cuda3std6ranges3__45__cpo9iter_moveE - _ZN39_INTERNAL_bfdb6eac_4_k_cu_7ce3b4cb_46714cuda3std3__48in_placeE)
_ZN39_INTERNAL_bfdb6eac_4_k_cu_7ce3b4cb_46714cuda3std3__48in_placeE:
	.zero		1
	.type		_ZN39_INTERNAL_bfdb6eac_4_k_cu_7ce3b4cb_46714cuda3std6ranges3__45__cpo9iter_moveE,@object
	.size		_ZN39_INTERNAL_bfdb6eac_4_k_cu_7ce3b4cb_46714cuda3std6ranges3__45__cpo9iter_moveE,(_ZN39_INTERNAL_bfdb6eac_4_k_cu_7ce3b4cb_46714cuda3std3__45__cpo5beginE - _ZN39_INTERNAL_bfdb6eac_4_k_cu_7ce3b4cb_46714cuda3std6ranges3__45__cpo9iter_moveE)
_ZN39_INTERNAL_bfdb6eac_4_k_cu_7ce3b4cb_46714cuda3std6ranges3__45__cpo9iter_moveE:
	.zero		1
	.type		_ZN39_INTERNAL_bfdb6eac_4_k_cu_7ce3b4cb_46714cuda3std3__45__cpo5beginE,@object
	.size		_ZN39_INTERNAL_bfdb6eac_4_k_cu_7ce3b4cb_46714cuda3std3__45__cpo5beginE,(_ZN39_INTERNAL_bfdb6eac_4_k_cu_7ce3b4cb_46714cuda3std3__441_GLOBAL__N__bfdb6eac_4_k_cu_7ce3b4cb_46716ignoreE - _ZN39_INTERNAL_bfdb6eac_4_k_cu_7ce3b4cb_46714cuda3std3__45__cpo5beginE)
_ZN39_INTERNAL_bfdb6eac_4_k_cu_7ce3b4cb_46714cuda3std3__45__cpo5beginE:
	.zero		1
	.type		_ZN39_INTERNAL_bfdb6eac_4_k_cu_7ce3b4cb_46714cuda3std3__441_GLOBAL__N__bfdb6eac_4_k_cu_7ce3b4cb_46716ignoreE,@object
	.size		_ZN39_INTERNAL_bfdb6eac_4_k_cu_7ce3b4cb_46714cuda3std3__441_GLOBAL__N__bfdb6eac_4_k_cu_7ce3b4cb_46716ignoreE,(_ZN39_INTERNAL_bfdb6eac_4_k_cu_7ce3b4cb_46714cute7productE - _ZN39_INTERNAL_bfdb6eac_4_k_cu_7ce3b4cb_46714cuda3std3__441_GLOBAL__N__bfdb6eac_4_k_cu_7ce3b4cb_46716ignoreE)
_ZN39_INTERNAL_bfdb6eac_4_k_cu_7ce3b4cb_46714cuda3std3__441_GLOBAL__N__bfdb6eac_4_k_cu_7ce3b4cb_46716ignoreE:
	.zero		1
	.type		_ZN39_INTERNAL_bfdb6eac_4_k_cu_7ce3b4cb_46714cute7productE,@object
	.size		_ZN39_INTERNAL_bfdb6eac_4_k_cu_7ce3b4cb_46714cute7productE,(_ZN39_INTERNAL_bfdb6eac_4_k_cu_7ce3b4cb_46714cuda3std3__45__cpo3endE - _ZN39_INTERNAL_bfdb6eac_4_k_cu_7ce3b4cb_46714cute7productE)
_ZN39_INTERNAL_bfdb6eac_4_k_cu_7ce3b4cb_46714cute7productE:
	.zero		1
	.type		_ZN39_INTERNAL_bfdb6eac_4_k_cu_7ce3b4cb_46714cuda3std3__45__cpo3endE,@object
	.size		_ZN39_INTERNAL_bfdb6eac_4_k_cu_7ce3b4cb_46714cuda3std3__45__cpo3endE,(_ZN39_INTERNAL_bfdb6eac_4_k_cu_7ce3b4cb_46714cuda3std3__419piecewise_constructE - _ZN39_INTERNAL_bfdb6eac_4_k_cu_7ce3b4cb_46714cuda3std3__45__cpo3endE)
_ZN39_INTERNAL_bfdb6eac_4_k_cu_7ce3b4cb_46714cuda3std3__45__cpo3endE:
	.zero		1
	.type		_ZN39_INTERNAL_bfdb6eac_4_k_cu_7ce3b4cb_46714cuda3std3__419piecewise_constructE,@object
	.size		_ZN39_INTERNAL_bfdb6eac_4_k_cu_7ce3b4cb_46714cuda3std3__419piecewise_constructE,(_ZN39_INTERNAL_bfdb6eac_4_k_cu_7ce3b4cb_46714cuda3std3__45__cpo4cendE - _ZN39_INTERNAL_bfdb6eac_4_k_cu_7ce3b4cb_46714cuda3std3__419piecewise_constructE)
_ZN39_INTERNAL_bfdb6eac_4_k_cu_7ce3b4cb_46714cuda3std3__419piecewise_constructE:
	.zero		1
	.type		_ZN39_INTERNAL_bfdb6eac_4_k_cu_7ce3b4cb_46714cuda3std3__45__cpo4cendE,@object
	.size		_ZN39_INTERNAL_bfdb6eac_4_k_cu_7ce3b4cb_46714cuda3std3__45__cpo4cendE,(_ZN39_INTERNAL_bfdb6eac_4_k_cu_7ce3b4cb_46714cuda3std6ranges3__45__cpo4swapE - _ZN39_INTERNAL_bfdb6eac_4_k_cu_7ce3b4cb_46714cuda3std3__45__cpo4cendE)
_ZN39_INTERNAL_bfdb6eac_4_k_cu_7ce3b4cb_46714cuda3std3__45__cpo4cendE:
	.zero		1
	.type		_ZN39_INTERNAL_bfdb6eac_4_k_cu_7ce3b4cb_46714cuda3std6ranges3__45__cpo4swapE,@object
	.size		_ZN39_INTERNAL_bfdb6eac_4_k_cu_7ce3b4cb_46714cuda3std6ranges3__45__cpo4swapE,(.L_7 - _ZN39_INTERNAL_bfdb6eac_4_k_cu_7ce3b4cb_46714cuda3std6ranges3__45__cpo4swapE)
_ZN39_INTERNAL_bfdb6eac_4_k_cu_7ce3b4cb_46714cuda3std6ranges3__45__cpo4swapE:
	.zero		1
.L_7:


//--------------------- .nv.constant0._ZN7cutlass13device_kernelINS_4gemm6kernel13GemmUniversalIN4cute5tupleIJiiiiEEENS1_10collective13CollectiveMmaINS1_37MainloopSm90TmaGmmaWarpSpecializedFP8ILi28ENS5_IJNS4_1CILi2EEENSA_ILi1EEESC_EEENS1_35KernelTmaWarpSpecializedCooperativeEEENS5_IJNSA_ILi128EEESG_NSA_ILi32EEEEEENS_12float_e5m2_tENS5_IJlSC_lEEESJ_SK_NS4_8TiledMMAINS4_8MMA_AtomIJNS4_4SM904GMMA31MMA_64x128x32_F32E5M2E5M2_SS_TNILNSO_7ScaleInE1ELSQ_1EEEEEENS4_6LayoutISD_NS5_IJSC_NSA_ILi0EEESU_EEEEENS5_IJNS4_10UnderscoreESX_SX_EEEEENS4_13SM90_TMA_LOADENS4_14ComposedLayoutINS4_7SwizzleILi1ELi4ELi3EEENS4_18smem_ptr_flag_bitsILi8EEENST_INS5_IJNSA_ILi8EEESH_EEENS5_IJSH_SC_EEEEEEEvNS4_8identityENS4_23SM90_TMA_LOAD_MULTICASTES1A_vS1B_EENS_8epilogue10collective6detail29Sm90TmaWarpSpecializedAdapterINS1F_15DefaultEpilogueISJ_SK_SK_NS1E_6thread17LinearCombinationISJ_Li1EffLNS1J_9ScaleType4KindE0ELNS_15FloatRoundStyleE2ESJ_EENS1_15EpilogueDefaultEEEEEvvEEEEvNT_6ParamsE --------------------------
	.section	.nv.constant0._ZN7cutlass13device_kernelINS_4gemm6kernel13GemmUniversalIN4cute5tupleIJiiiiEEENS1_10collective13CollectiveMmaINS1_37MainloopSm90TmaGmmaWarpSpecializedFP8ILi28ENS5_IJNS4_1CILi2EEENSA_ILi1EEESC_EEENS1_35KernelTmaWarpSpecializedCooperativeEEENS5_IJNSA_ILi128EEESG_NSA_ILi32EEEEEENS_12float_e5m2_tENS5_IJlSC_lEEESJ_SK_NS4_8TiledMMAINS4_8MMA_AtomIJNS4_4SM904GMMA31MMA_64x128x32_F32E5M2E5M2_SS_TNILNSO_7ScaleInE1ELSQ_1EEEEEENS4_6LayoutISD_NS5_IJSC_NSA_ILi0EEESU_EEEEENS5_IJNS4_10UnderscoreESX_SX_EEEEENS4_13SM90_TMA_LOADENS4_14ComposedLayoutINS4_7SwizzleILi1ELi4ELi3EEENS4_18smem_ptr_flag_bitsILi8EEENST_INS5_IJNSA_ILi8EEESH_EEENS5_IJSH_SC_EEEEEEEvNS4_8identityENS4_23SM90_TMA_LOAD_MULTICASTES1A_vS1B_EENS_8epilogue10collective6detail29Sm90TmaWarpSpecializedAdapterINS1F_15DefaultEpilogueISJ_SK_SK_NS1E_6thread17LinearCombinationISJ_Li1EffLNS1J_9ScaleType4KindE0ELNS_15FloatRoundStyleE2ESJ_EENS1_15EpilogueDefaultEEEEEvvEEEEvNT_6ParamsE,"a",@progbits
	.sectionflags	@""
	.align	4
.nv.constant0._ZN7cutlass13device_kernelINS_4gemm6kernel13GemmUniversalIN4cute5tupleIJiiiiEEENS1_10collective13CollectiveMmaINS1_37MainloopSm90TmaGmmaWarpSpecializedFP8ILi28ENS5_IJNS4_1CILi2EEENSA_ILi1EEESC_EEENS1_35KernelTmaWarpSpecializedCooperativeEEENS5_IJNSA_ILi128EEESG_NSA_ILi32EEEEEENS_12float_e5m2_tENS5_IJlSC_lEEESJ_SK_NS4_8TiledMMAINS4_8MMA_AtomIJNS4_4SM904GMMA31MMA_64x128x32_F32E5M2E5M2_SS_TNILNSO_7ScaleInE1ELSQ_1EEEEEENS4_6LayoutISD_NS5_IJSC_NSA_ILi0EEESU_EEEEENS5_IJNS4_10UnderscoreESX_SX_EEEEENS4_13SM90_TMA_LOADENS4_14ComposedLayoutINS4_7SwizzleILi1ELi4ELi3EEENS4_18smem_ptr_flag_bitsILi8EEENST_INS5_IJNSA_ILi8EEESH_EEENS5_IJSH_SC_EEEEEEEvNS4_8identityENS4_23SM90_TMA_LOAD_MULTICASTES1A_vS1B_EENS_8epilogue10collective6detail29Sm90TmaWarpSpecializedAdapterINS1F_15DefaultEpilogueISJ_SK_SK_NS1E_6thread17LinearCombinationISJ_Li1EffLNS1J_9ScaleType4KindE0ELNS_15FloatRoundStyleE2ESJ_EENS1_15EpilogueDefaultEEEEEvvEEEEvNT_6ParamsE:
	.zero		1664


//--------------------- SYMBOLS --------------------------

	.type		.nv.reservedSmem.offset0,@object
	.size		.nv.reservedSmem.offset0,0x4
